//
// Generated by NVIDIA NVVM Compiler
//
// Compiler Build ID: CL-36424714
// Cuda compilation tools, release 13.0, V13.0.88
// Based on NVVM 20.0.0
//

.version 9.0
.target sm_100
.address_size 64

	// .globl	_Z6mypan2Pfff

.visible .entry _Z6mypan2Pfff(
	.param .u64 .ptr .align 1 _Z6mypan2Pfff_param_0,
	.param .f32 _Z6mypan2Pfff_param_1,
	.param .f32 _Z6mypan2Pfff_param_2
)
{
	.reg .b32 	%f<103>;
	.reg .b64 	%rd<3>;

	ld.param.u64 	%rd1, [_Z6mypan2Pfff_param_0];
	ld.param.f32 	%f1, [_Z6mypan2Pfff_param_1];
	ld.param.f32 	%f2, [_Z6mypan2Pfff_param_2];
	cvta.to.global.u64 	%rd2, %rd1;
	ld.global.f32 	%f3, [%rd2+12];
	ld.global.f32 	%f4, [%rd2+8];
	ld.global.f32 	%f5, [%rd2+4];
	ld.global.f32 	%f6, [%rd2];
	add.f32 	%f7, %f6, %f5;
	add.f32 	%f8, %f7, %f4;
	sub.f32 	%f9, %f8, %f3;
	mul.f32 	%f10, %f1, %f9;
	add.f32 	%f11, %f10, %f5;
	sub.f32 	%f12, %f11, %f4;
	add.f32 	%f13, %f12, %f3;
	mul.f32 	%f14, %f1, %f13;
	sub.f32 	%f15, %f10, %f14;
	add.f32 	%f16, %f15, %f4;
	add.f32 	%f17, %f16, %f3;
	mul.f32 	%f18, %f1, %f17;
	sub.f32 	%f19, %f14, %f10;
	add.f32 	%f20, %f18, %f19;
	sub.f32 	%f21, %f20, %f3;
	div.rn.f32 	%f22, %f21, %f2;
	add.f32 	%f23, %f10, %f14;
	add.f32 	%f24, %f23, %f18;
	sub.f32 	%f25, %f24, %f22;
	mul.f32 	%f26, %f1, %f25;
	add.f32 	%f27, %f26, %f14;
	sub.f32 	%f28, %f27, %f18;
	add.f32 	%f29, %f28, %f22;
	mul.f32 	%f30, %f1, %f29;
	sub.f32 	%f31, %f26, %f30;
	add.f32 	%f32, %f31, %f18;
	add.f32 	%f33, %f32, %f22;
	mul.f32 	%f34, %f1, %f33;
	sub.f32 	%f35, %f30, %f26;
	add.f32 	%f36, %f34, %f35;
	sub.f32 	%f37, %f36, %f22;
	div.rn.f32 	%f38, %f37, %f2;
	add.f32 	%f39, %f26, %f30;
	add.f32 	%f40, %f39, %f34;
	sub.f32 	%f41, %f40, %f38;
	mul.f32 	%f42, %f1, %f41;
	add.f32 	%f43, %f42, %f30;
	sub.f32 	%f44, %f43, %f34;
	add.f32 	%f45, %f44, %f38;
	mul.f32 	%f46, %f1, %f45;
	sub.f32 	%f47, %f42, %f46;
	add.f32 	%f48, %f47, %f34;
	add.f32 	%f49, %f48, %f38;
	mul.f32 	%f50, %f1, %f49;
	sub.f32 	%f51, %f46, %f42;
	add.f32 	%f52, %f50, %f51;
	sub.f32 	%f53, %f52, %f38;
	div.rn.f32 	%f54, %f53, %f2;
	add.f32 	%f55, %f42, %f46;
	add.f32 	%f56, %f55, %f50;
	sub.f32 	%f57, %f56, %f54;
	mul.f32 	%f58, %f1, %f57;
	add.f32 	%f59, %f58, %f46;
	sub.f32 	%f60, %f59, %f50;
	add.f32 	%f61, %f60, %f54;
	mul.f32 	%f62, %f1, %f61;
	sub.f32 	%f63, %f58, %f62;
	add.f32 	%f64, %f63, %f50;
	add.f32 	%f65, %f64, %f54;
	mul.f32 	%f66, %f1, %f65;
	sub.f32 	%f67, %f62, %f58;
	add.f32 	%f68, %f66, %f67;
	sub.f32 	%f69, %f68, %f54;
	div.rn.f32 	%f70, %f69, %f2;
	add.f32 	%f71, %f58, %f62;
	add.f32 	%f72, %f71, %f66;
	sub.f32 	%f73, %f72, %f70;
	mul.f32 	%f74, %f1, %f73;
	add.f32 	%f75, %f74, %f62;
	sub.f32 	%f76, %f75, %f66;
	add.f32 	%f77, %f76, %f70;
	mul.f32 	%f78, %f1, %f77;
	sub.f32 	%f79, %f74, %f78;
	add.f32 	%f80, %f79, %f66;
	add.f32 	%f81, %f80, %f70;
	mul.f32 	%f82, %f1, %f81;
	sub.f32 	%f83, %f78, %f74;
	add.f32 	%f84, %f82, %f83;
	sub.f32 	%f85, %f84, %f70;
	div.rn.f32 	%f86, %f85, %f2;
	add.f32 	%f87, %f74, %f78;
	add.f32 	%f88, %f87, %f82;
	sub.f32 	%f89, %f88, %f86;
	mul.f32 	%f90, %f1, %f89;
	add.f32 	%f91, %f90, %f78;
	sub.f32 	%f92, %f91, %f82;
	add.f32 	%f93, %f92, %f86;
	mul.f32 	%f94, %f1, %f93;
	sub.f32 	%f95, %f90, %f94;
	add.f32 	%f96, %f95, %f82;
	add.f32 	%f97, %f96, %f86;
	mul.f32 	%f98, %f1, %f97;
	sub.f32 	%f99, %f94, %f90;
	add.f32 	%f100, %f98, %f99;
	sub.f32 	%f101, %f100, %f86;
	div.rn.f32 	%f102, %f101, %f2;
	st.global.f32 	[%rd2], %f90;
	st.global.f32 	[%rd2+4], %f94;
	st.global.f32 	[%rd2+8], %f98;
	st.global.f32 	[%rd2+12], %f102;
	ret;

}
	// .globl	_Z6mypan1Pff
.visible .entry _Z6mypan1Pff(
	.param .u64 .ptr .align 1 _Z6mypan1Pff_param_0,
	.param .f32 _Z6mypan1Pff_param_1
)
{
	.reg .b32 	%f<102>;
	.reg .b64 	%rd<3>;

	ld.param.u64 	%rd1, [_Z6mypan1Pff_param_0];
	ld.param.f32 	%f1, [_Z6mypan1Pff_param_1];
	cvta.to.global.u64 	%rd2, %rd1;
	ld.global.f32 	%f2, [%rd2+12];
	ld.global.f32 	%f3, [%rd2+8];
	ld.global.f32 	%f4, [%rd2+4];
	ld.global.f32 	%f5, [%rd2];
	add.f32 	%f6, %f5, %f4;
	add.f32 	%f7, %f6, %f3;
	sub.f32 	%f8, %f7, %f2;
	mul.f32 	%f9, %f1, %f8;
	add.f32 	%f10, %f9, %f4;
	sub.f32 	%f11, %f10, %f3;
	add.f32 	%f12, %f11, %f2;
	mul.f32 	%f13, %f1, %f12;
	sub.f32 	%f14, %f9, %f13;
	add.f32 	%f15, %f14, %f3;
	add.f32 	%f16, %f15, %f2;
	mul.f32 	%f17, %f1, %f16;
	sub.f32 	%f18, %f13, %f9;
	add.f32 	%f19, %f17, %f18;
	sub.f32 	%f20, %f19, %f2;
	mul.f32 	%f21, %f1, %f20;
	add.f32 	%f22, %f9, %f13;
	add.f32 	%f23, %f22, %f17;
	sub.f32 	%f24, %f23, %f21;
	mul.f32 	%f25, %f1, %f24;
	add.f32 	%f26, %f25, %f13;
	sub.f32 	%f27, %f26, %f17;
	add.f32 	%f28, %f27, %f21;
	mul.f32 	%f29, %f1, %f28;
	sub.f32 	%f30, %f25, %f29;
	add.f32 	%f31, %f30, %f17;
	add.f32 	%f32, %f31, %f21;
	mul.f32 	%f33, %f1, %f32;
	sub.f32 	%f34, %f29, %f25;
	add.f32 	%f35, %f33, %f34;
	sub.f32 	%f36, %f35, %f21;
	mul.f32 	%f37, %f1, %f36;
	add.f32 	%f38, %f25, %f29;
	add.f32 	%f39, %f38, %f33;
	sub.f32 	%f40, %f39, %f37;
	mul.f32 	%f41, %f1, %f40;
	add.f32 	%f42, %f41, %f29;
	sub.f32 	%f43, %f42, %f33;
	add.f32 	%f44, %f43, %f37;
	mul.f32 	%f45, %f1, %f44;
	sub.f32 	%f46, %f41, %f45;
	add.f32 	%f47, %f46, %f33;
	add.f32 	%f48, %f47, %f37;
	mul.f32 	%f49, %f1, %f48;
	sub.f32 	%f50, %f45, %f41;
	add.f32 	%f51, %f49, %f50;
	sub.f32 	%f52, %f51, %f37;
	mul.f32 	%f53, %f1, %f52;
	add.f32 	%f54, %f41, %f45;
	add.f32 	%f55, %f54, %f49;
	sub.f32 	%f56, %f55, %f53;
	mul.f32 	%f57, %f1, %f56;
	add.f32 	%f58, %f57, %f45;
	sub.f32 	%f59, %f58, %f49;
	add.f32 	%f60, %f59, %f53;
	mul.f32 	%f61, %f1, %f60;
	sub.f32 	%f62, %f57, %f61;
	add.f32 	%f63, %f62, %f49;
	add.f32 	%f64, %f63, %f53;
	mul.f32 	%f65, %f1, %f64;
	sub.f32 	%f66, %f61, %f57;
	add.f32 	%f67, %f65, %f66;
	sub.f32 	%f68, %f67, %f53;
	mul.f32 	%f69, %f1, %f68;
	add.f32 	%f70, %f57, %f61;
	add.f32 	%f71, %f70, %f65;
	sub.f32 	%f72, %f71, %f69;
	mul.f32 	%f73, %f1, %f72;
	add.f32 	%f74, %f73, %f61;
	sub.f32 	%f75, %f74, %f65;
	add.f32 	%f76, %f75, %f69;
	mul.f32 	%f77, %f1, %f76;
	sub.f32 	%f78, %f73, %f77;
	add.f32 	%f79, %f78, %f65;
	add.f32 	%f80, %f79, %f69;
	mul.f32 	%f81, %f1, %f80;
	sub.f32 	%f82, %f77, %f73;
	add.f32 	%f83, %f81, %f82;
	sub.f32 	%f84, %f83, %f69;
	mul.f32 	%f85, %f1, %f84;
	add.f32 	%f86, %f73, %f77;
	add.f32 	%f87, %f86, %f81;
	sub.f32 	%f88, %f87, %f85;
	mul.f32 	%f89, %f1, %f88;
	add.f32 	%f90, %f89, %f77;
	sub.f32 	%f91, %f90, %f81;
	add.f32 	%f92, %f91, %f85;
	mul.f32 	%f93, %f1, %f92;
	sub.f32 	%f94, %f89, %f93;
	add.f32 	%f95, %f94, %f81;
	add.f32 	%f96, %f95, %f85;
	mul.f32 	%f97, %f1, %f96;
	sub.f32 	%f98, %f93, %f89;
	add.f32 	%f99, %f97, %f98;
	sub.f32 	%f100, %f99, %f85;
	mul.f32 	%f101, %f1, %f100;
	st.global.f32 	[%rd2], %f89;
	st.global.f32 	[%rd2+4], %f93;
	st.global.f32 	[%rd2+8], %f97;
	st.global.f32 	[%rd2+12], %f101;
	ret;

}
	// .globl	_Z4myp3PfS_S_fff
.visible .entry _Z4myp3PfS_S_fff(
	.param .u64 .ptr .align 1 _Z4myp3PfS_S_fff_param_0,
	.param .u64 .ptr .align 1 _Z4myp3PfS_S_fff_param_1,
	.param .u64 .ptr .align 1 _Z4myp3PfS_S_fff_param_2,
	.param .f32 _Z4myp3PfS_S_fff_param_3,
	.param .f32 _Z4myp3PfS_S_fff_param_4,
	.param .f32 _Z4myp3PfS_S_fff_param_5
)
{
	.reg .b32 	%f<15>;
	.reg .b64 	%rd<7>;

	ld.param.u64 	%rd1, [_Z4myp3PfS_S_fff_param_0];
	ld.param.u64 	%rd2, [_Z4myp3PfS_S_fff_param_1];
	ld.param.u64 	%rd3, [_Z4myp3PfS_S_fff_param_2];
	ld.param.f32 	%f1, [_Z4myp3PfS_S_fff_param_3];
	ld.param.f32 	%f2, [_Z4myp3PfS_S_fff_param_4];
	ld.param.f32 	%f3, [_Z4myp3PfS_S_fff_param_5];
	cvta.to.global.u64 	%rd4, %rd3;
	cvta.to.global.u64 	%rd5, %rd1;
	cvta.to.global.u64 	%rd6, %rd2;
	ld.global.f32 	%f4, [%rd6];
	st.global.f32 	[%rd5], %f4;
	ld.global.f32 	%f5, [%rd4];
	st.global.f32 	[%rd6], %f5;
	ld.global.f32 	%f6, [%rd5];
	add.f32 	%f7, %f5, %f6;
	mul.f32 	%f8, %f1, %f7;
	st.global.f32 	[%rd5], %f8;
	ld.global.f32 	%f9, [%rd6];
	add.f32 	%f10, %f8, %f9;
	mul.f32 	%f11, %f2, %f10;
	st.global.f32 	[%rd6], %f11;
	ld.global.f32 	%f12, [%rd5];
	add.f32 	%f13, %f12, %f11;
	div.rn.f32 	%f14, %f13, %f3;
	st.global.f32 	[%rd4], %f14;
	ret;

}


// ===== COMPILED SASS (sm_100) =====

	.target	sm_100

	.elftype	@"ET_EXEC"


//--------------------- .note.nv.tkinfo           --------------------------
	.section	.note.nv.tkinfo,"",@"SHT_NOTE"
	.sectionflags	@"SHF_NOTE_NV_TKINFO"
	.tkinfo
        /*0018*/ 	.word	0x00000002
        /*0030*/ 	.string	""
        /*0030*/ 	.string	"ptxas"
        /*0030*/ 	.string	"Cuda compilation tools, release 13.0, V13.0.88"
        /*0030*/ 	.string	"Build cuda_13.0.r13.0/compiler.36424714_0"
        /*0030*/ 	.string	"-arch sm_100 -m 64 "



//--------------------- .note.nv.cuinfo           --------------------------
	.section	.note.nv.cuinfo,"",@"SHT_NOTE"
	.sectionflags	@"SHF_NOTE_NV_CUINFO"
        /*0018*/ 	.short	0x0002
        /*001a*/ 	.short	0x0064
        /*001c*/ 	.short	0x0082
	.zero		2


//--------------------- .nv.info                  --------------------------
	.section	.nv.info,"",@"SHT_CUDA_INFO"
	.align	4


	//----- nvinfo : EIATTR_REGCOUNT
	.align		4
        /*0000*/ 	.byte	0x04, 0x2f
        /*0002*/ 	.short	(.L_1 - .L_0)
	.align		4
.L_0:
        /*0004*/ 	.word	index@(_Z6mypan2Pfff)
        /*0008*/ 	.word	0x00000012


	//----- nvinfo : EIATTR_FRAME_SIZE
	.align		4
.L_1:
        /*000c*/ 	.byte	0x04, 0x11
        /*000e*/ 	.short	(.L_3 - .L_2)
	.align		4
.L_2:
        /*0010*/ 	.word	index@($__internal_1_$__cuda_sm3x_div_rn_noftz_f32_slowpath)
        /*0014*/ 	.word	0x00000000


	//----- nvinfo : EIATTR_FRAME_SIZE
	.align		4
.L_3:
        /*0018*/ 	.byte	0x04, 0x11
        /*001a*/ 	.short	(.L_5 - .L_4)
	.align		4
.L_4:
        /*001c*/ 	.word	index@(_Z6mypan2Pfff)
        /*0020*/ 	.word	0x00000000


	//----- nvinfo : EIATTR_REGCOUNT
	.align		4
.L_5:
        /*0024*/ 	.byte	0x04, 0x2f
        /*0026*/ 	.short	(.L_7 - .L_6)
	.align		4
.L_6:
        /*0028*/ 	.word	index@(_Z6mypan1Pff)
        /*002c*/ 	.word	0x0000000e


	//----- nvinfo : EIATTR_FRAME_SIZE
	.align		4
.L_7:
        /*0030*/ 	.byte	0x04, 0x11
        /*0032*/ 	.short	(.L_9 - .L_8)
	.align		4
.L_8:
        /*0034*/ 	.word	index@(_Z6mypan1Pff)
        /*0038*/ 	.word	0x00000000


	//----- nvinfo : EIATTR_REGCOUNT
	.align		4
.L_9:
        /*003c*/ 	.byte	0x04, 0x2f
        /*003e*/ 	.short	(.L_11 - .L_10)
	.align		4
.L_10:
        /*0040*/ 	.word	index@(_Z4myp3PfS_S_fff)
        /*0044*/ 	.word	0x00000010


	//----- nvinfo : EIATTR_FRAME_SIZE
	.align		4
.L_11:
        /*0048*/ 	.byte	0x04, 0x11
        /*004a*/ 	.short	(.L_13 - .L_12)
	.align		4
.L_12:
        /*004c*/ 	.word	index@($__internal_0_$__cuda_sm3x_div_rn_noftz_f32_slowpath)
        /*0050*/ 	.word	0x00000000


	//----- nvinfo : EIATTR_FRAME_SIZE
	.align		4
.L_13:
        /*0054*/ 	.byte	0x04, 0x11
        /*0056*/ 	.short	(.L_15 - .L_14)
	.align		4
.L_14:
        /*0058*/ 	.word	index@(_Z4myp3PfS_S_fff)
        /*005c*/ 	.word	0x00000000


	//----- nvinfo : EIATTR_MIN_STACK_SIZE
	.align		4
.L_15:
        /*0060*/ 	.byte	0x04, 0x12
        /*0062*/ 	.short	(.L_17 - .L_16)
	.align		4
.L_16:
        /*0064*/ 	.word	index@(_Z4myp3PfS_S_fff)
        /*0068*/ 	.word	0x00000000


	//----- nvinfo : EIATTR_MIN_STACK_SIZE
	.align		4
.L_17:
        /*006c*/ 	.byte	0x04, 0x12
        /*006e*/ 	.short	(.L_19 - .L_18)
	.align		4
.L_18:
        /*0070*/ 	.word	index@(_Z6mypan1Pff)
        /*0074*/ 	.word	0x00000000


	//----- nvinfo : EIATTR_MIN_STACK_SIZE
	.align		4
.L_19:
        /*0078*/ 	.byte	0x04, 0x12
        /*007a*/ 	.short	(.L_21 - .L_20)
	.align		4
.L_20:
        /*007c*/ 	.word	index@(_Z6mypan2Pfff)
        /*0080*/ 	.word	0x00000000
.L_21:


//--------------------- .nv.compat                --------------------------
	.section	.nv.compat,"",@"SHT_CUDA_COMPAT_INFO"
	.align	4
        /*0000*/ 	.byte	0x02, 0x09, 0x00, 0x00, 0x02, 0x02, 0x01, 0x00, 0x02, 0x05, 0x05, 0x00, 0x03, 0x07, 0x01, 0x01
        /*0010*/ 	.byte	0x02, 0x03, 0x00, 0x00, 0x02, 0x06, 0x01, 0x00, 0x04, 0x0b, 0x08, 0x00, 0x01, 0x00, 0x00, 0x00
        /*0020*/ 	.byte	0x00, 0x00, 0x00, 0x00


//--------------------- .nv.info._Z4myp3PfS_S_fff --------------------------
	.section	.nv.info._Z4myp3PfS_S_fff,"",@"SHT_CUDA_INFO"
	.sectionflags	@""
	.align	4


	//----- nvinfo : EIATTR_CUDA_API_VERSION
	.align		4
        /*0000*/ 	.byte	0x04, 0x37
        /*0002*/ 	.short	(.L_23 - .L_22)
.L_22:
        /*0004*/ 	.word	0x00000082


	//----- nvinfo : EIATTR_KPARAM_INFO
	.align		4
.L_23:
        /*0008*/ 	.byte	0x04, 0x17
        /*000a*/ 	.short	(.L_25 - .L_24)
.L_24:
        /*000c*/ 	.word	0x00000000
        /*0010*/ 	.short	0x0005
        /*0012*/ 	.short	0x0020
        /*0014*/ 	.byte	0x00, 0xf0, 0x11, 0x00


	//----- nvinfo : EIATTR_KPARAM_INFO
	.align		4
.L_25:
        /*0018*/ 	.byte	0x04, 0x17
        /*001a*/ 	.short	(.L_27 - .L_26)
.L_26:
        /*001c*/ 	.word	0x00000000
        /*0020*/ 	.short	0x0004
        /*0022*/ 	.short	0x001c
        /*0024*/ 	.byte	0x00, 0xf0, 0x11, 0x00


	//----- nvinfo : EIATTR_KPARAM_INFO
	.align		4
.L_27:
        /*0028*/ 	.byte	0x04, 0x17
        /*002a*/ 	.short	(.L_29 - .L_28)
.L_28:
        /*002c*/ 	.word	0x00000000
        /*0030*/ 	.short	0x0003
        /*0032*/ 	.short	0x0018
        /*0034*/ 	.byte	0x00, 0xf0, 0x11, 0x00


	//----- nvinfo : EIATTR_KPARAM_INFO
	.align		4
.L_29:
        /*0038*/ 	.byte	0x04, 0x17
        /*003a*/ 	.short	(.L_31 - .L_30)
.L_30:
        /*003c*/ 	.word	0x00000000
        /*0040*/ 	.short	0x0002
        /*0042*/ 	.short	0x0010
        /*0044*/ 	.byte	0x00, 0xf5, 0x21, 0x00


	//----- nvinfo : EIATTR_KPARAM_INFO
	.align		4
.L_31:
        /*0048*/ 	.byte	0x04, 0x17
        /*004a*/ 	.short	(.L_33 - .L_32)
.L_32:
        /*004c*/ 	.word	0x00000000
        /*0050*/ 	.short	0x0001
        /*0052*/ 	.short	0x0008
        /*0054*/ 	.byte	0x00, 0xf5, 0x21, 0x00


	//----- nvinfo : EIATTR_KPARAM_INFO
	.align		4
.L_33:
        /*0058*/ 	.byte	0x04, 0x17
        /*005a*/ 	.short	(.L_35 - .L_34)
.L_34:
        /*005c*/ 	.word	0x00000000
        /*0060*/ 	.short	0x0000
        /*0062*/ 	.short	0x0000
        /*0064*/ 	.byte	0x00, 0xf5, 0x21, 0x00


	//----- nvinfo : EIATTR_SPARSE_MMA_MASK
	.align		4
.L_35:
        /*0068*/ 	.byte	0x03, 0x50
        /*006a*/ 	.short	0x0000


	//----- nvinfo : EIATTR_MAXREG_COUNT
	.align		4
        /*006c*/ 	.byte	0x03, 0x1b
        /*006e*/ 	.short	0x00ff


	//----- nvinfo : EIATTR_MERCURY_ISA_VERSION
	.align		4
        /*0070*/ 	.byte	0x03, 0x5f
        /*0072*/ 	.short	0x0101


	//----- nvinfo : EIATTR_VRC_CTA_INIT_COUNT
	.align		4
        /*0074*/ 	.byte	0x02, 0x4a
	.zero		1
	.zero		1


	//----- nvinfo : EIATTR_EXIT_INSTR_OFFSETS
	.align		4
        /*0078*/ 	.byte	0x04, 0x1c
        /*007a*/ 	.short	(.L_37 - .L_36)


	//   ....[0]....
.L_36:
        /*007c*/ 	.word	0x00000210


	//----- nvinfo : EIATTR_CRS_STACK_SIZE
	.align		4
.L_37:
        /*0080*/ 	.byte	0x04, 0x1e
        /*0082*/ 	.short	(.L_39 - .L_38)
.L_38:
        /*0084*/ 	.word	0x00000000


	//----- nvinfo : EIATTR_CBANK_PARAM_SIZE
	.align		4
.L_39:
        /*0088*/ 	.byte	0x03, 0x19
        /*008a*/ 	.short	0x0024


	//----- nvinfo : EIATTR_PARAM_CBANK
	.align		4
        /*008c*/ 	.byte	0x04, 0x0a
        /*008e*/ 	.short	(.L_41 - .L_40)
	.align		4
.L_40:
        /*0090*/ 	.word	index@(.nv.constant0._Z4myp3PfS_S_fff)
        /*0094*/ 	.short	0x0380
        /*0096*/ 	.short	0x0024


	//----- nvinfo : EIATTR_SW_WAR
	.align		4
.L_41:
        /*0098*/ 	.byte	0x04, 0x36
        /*009a*/ 	.short	(.L_43 - .L_42)
.L_42:
        /*009c*/ 	.word	0x00000008
.L_43:


//--------------------- .nv.info._Z6mypan1Pff     --------------------------
	.section	.nv.info._Z6mypan1Pff,"",@"SHT_CUDA_INFO"
	.sectionflags	@""
	.align	4


	//----- nvinfo : EIATTR_CUDA_API_VERSION
	.align		4
        /*0000*/ 	.byte	0x04, 0x37
        /*0002*/ 	.short	(.L_45 - .L_44)
.L_44:
        /*0004*/ 	.word	0x00000082


	//----- nvinfo : EIATTR_KPARAM_INFO
	.align		4
.L_45:
        /*0008*/ 	.byte	0x04, 0x17
        /*000a*/ 	.short	(.L_47 - .L_46)
.L_46:
        /*000c*/ 	.word	0x00000000
        /*0010*/ 	.short	0x0001
        /*0012*/ 	.short	0x0008
        /*0014*/ 	.byte	0x00, 0xf0, 0x11, 0x00


	//----- nvinfo : EIATTR_KPARAM_INFO
	.align		4
.L_47:
        /*0018*/ 	.byte	0x04, 0x17
        /*001a*/ 	.short	(.L_49 - .L_48)
.L_48:
        /*001c*/ 	.word	0x00000000
        /*0020*/ 	.short	0x0000
        /*0022*/ 	.short	0x0000
        /*0024*/ 	.byte	0x00, 0xf5, 0x21, 0x00


	//----- nvinfo : EIATTR_SPARSE_MMA_MASK
	.align		4
.L_49:
        /*0028*/ 	.byte	0x03, 0x50
        /*002a*/ 	.short	0x0000


	//----- nvinfo : EIATTR_MAXREG_COUNT
	.align		4
        /*002c*/ 	.byte	0x03, 0x1b
        /*002e*/ 	.short	0x00ff


	//----- nvinfo : EIATTR_MERCURY_ISA_VERSION
	.align		4
        /*0030*/ 	.byte	0x03, 0x5f
        /*0032*/ 	.short	0x0101


	//----- nvinfo : EIATTR_VRC_CTA_INIT_COUNT
	.align		4
        /*0034*/ 	.byte	0x02, 0x4a
	.zero		1
	.zero		1


	//----- nvinfo : EIATTR_EXIT_INSTR_OFFSETS
	.align		4
        /*0038*/ 	.byte	0x04, 0x1c
        /*003a*/ 	.short	(.L_51 - .L_50)


	//   ....[0]....
.L_50:
        /*003c*/ 	.word	0x000005d0


	//----- nvinfo : EIATTR_CBANK_PARAM_SIZE
	.align		4
.L_51:
        /*0040*/ 	.byte	0x03, 0x19
        /*0042*/ 	.short	0x000c


	//----- nvinfo : EIATTR_PARAM_CBANK
	.align		4
        /*0044*/ 	.byte	0x04, 0x0a
        /*0046*/ 	.short	(.L_53 - .L_52)
	.align		4
.L_52:
        /*0048*/ 	.word	index@(.nv.constant0._Z6mypan1Pff)
        /*004c*/ 	.short	0x0380
        /*004e*/ 	.short	0x000c


	//----- nvinfo : EIATTR_SW_WAR
	.align		4
.L_53:
        /*0050*/ 	.byte	0x04, 0x36
        /*0052*/ 	.short	(.L_55 - .L_54)
.L_54:
        /*0054*/ 	.word	0x00000008
.L_55:


//--------------------- .nv.info._Z6mypan2Pfff    --------------------------
	.section	.nv.info._Z6mypan2Pfff,"",@"SHT_CUDA_INFO"
	.sectionflags	@""
	.align	4


	//----- nvinfo : EIATTR_CUDA_API_VERSION
	.align		4
        /*0000*/ 	.byte	0x04, 0x37
        /*0002*/ 	.short	(.L_57 - .L_56)
.L_56:
        /*0004*/ 	.word	0x00000082


	//----- nvinfo : EIATTR_KPARAM_INFO
	.align		4
.L_57:
        /*0008*/ 	.byte	0x04, 0x17
        /*000a*/ 	.short	(.L_59 - .L_58)
.L_58:
        /*000c*/ 	.word	0x00000000
        /*0010*/ 	.short	0x0002
        /*0012*/ 	.short	0x000c
        /*0014*/ 	.byte	0x00, 0xf0, 0x11, 0x00


	//----- nvinfo : EIATTR_KPARAM_INFO
	.align		4
.L_59:
        /*0018*/ 	.byte	0x04, 0x17
        /*001a*/ 	.short	(.L_61 - .L_60)
.L_60:
        /*001c*/ 	.word	0x00000000
        /*0020*/ 	.short	0x0001
        /*0022*/ 	.short	0x0008
        /*0024*/ 	.byte	0x00, 0xf0, 0x11, 0x00


	//----- nvinfo : EIATTR_KPARAM_INFO
	.align		4
.L_61:
        /*0028*/ 	.byte	0x04, 0x17
        /*002a*/ 	.short	(.L_63 - .L_62)
.L_62:
        /*002c*/ 	.word	0x00000000
        /*0030*/ 	.short	0x0000
        /*0032*/ 	.short	0x0000
        /*0034*/ 	.byte	0x00, 0xf5, 0x21, 0x00


	//----- nvinfo : EIATTR_SPARSE_MMA_MASK
	.align		4
.L_63:
        /*0038*/ 	.byte	0x03, 0x50
        /*003a*/ 	.short	0x0000


	//----- nvinfo : EIATTR_MAXREG_COUNT
	.align		4
        /*003c*/ 	.byte	0x03, 0x1b
        /*003e*/ 	.short	0x00ff


	//----- nvinfo : EIATTR_MERCURY_ISA_VERSION
	.align		4
        /*0040*/ 	.byte	0x03, 0x5f
        /*0042*/ 	.short	0x0101


	//----- nvinfo : EIATTR_VRC_CTA_INIT_COUNT
	.align		4
        /*0044*/ 	.byte	0x02, 0x4a
	.zero		1
	.zero		1


	//----- nvinfo : EIATTR_EXIT_INSTR_OFFSETS
	.align		4
        /*0048*/ 	.byte	0x04, 0x1c
        /*004a*/ 	.short	(.L_65 - .L_64)


	//   ....[0]....
.L_64:
        /*004c*/ 	.word	0x00000aa0


	//----- nvinfo : EIATTR_CRS_STACK_SIZE
	.align		4
.L_65:
        /*0050*/ 	.byte	0x04, 0x1e
        /*0052*/ 	.short	(.L_67 - .L_66)
.L_66:
        /*0054*/ 	.word	0x00000000


	//----- nvinfo : EIATTR_CBANK_PARAM_SIZE
	.align		4
.L_67:
        /*0058*/ 	.byte	0x03, 0x19
        /*005a*/ 	.short	0x0010


	//----- nvinfo : EIATTR_PARAM_CBANK
	.align		4
        /*005c*/ 	.byte	0x04, 0x0a
        /*005e*/ 	.short	(.L_69 - .L_68)
	.align		4
.L_68:
        /*0060*/ 	.word	index@(.nv.constant0._Z6mypan2Pfff)
        /*0064*/ 	.short	0x0380
        /*0066*/ 	.short	0x0010


	//----- nvinfo : EIATTR_SW_WAR
	.align		4
.L_69:
        /*0068*/ 	.byte	0x04, 0x36
        /*006a*/ 	.short	(.L_71 - .L_70)
.L_70:
        /*006c*/ 	.word	0x00000008
.L_71:


//--------------------- .nv.callgraph             --------------------------
	.section	.nv.callgraph,"",@"SHT_CUDA_CALLGRAPH"
	.align	4
	.sectionentsize	8
	.align		4
        /*0000*/ 	.word	0x00000000
	.align		4
        /*0004*/ 	.word	0xffffffff
	.align		4
        /*0008*/ 	.word	0x00000000
	.align		4
        /*000c*/ 	.word	0xfffffffe
	.align		4
        /*0010*/ 	.word	0x00000000
	.align		4
        /*0014*/ 	.word	0xfffffffd
	.align		4
        /*0018*/ 	.word	0x00000000
	.align		4
        /*001c*/ 	.word	0xfffffffc


//--------------------- .text._Z4myp3PfS_S_fff    --------------------------
	.section	.text._Z4myp3PfS_S_fff,"ax",@progbits
	.align	128
        .global         _Z4myp3PfS_S_fff
        .type           _Z4myp3PfS_S_fff,@function
        .size           _Z4myp3PfS_S_fff,(.L_x_26 - _Z4myp3PfS_S_fff)
        .other          _Z4myp3PfS_S_fff,@"STO_CUDA_ENTRY STV_DEFAULT"
_Z4myp3PfS_S_fff:
.text._Z4myp3PfS_S_fff:
[----:B------:R-:W-:Y:S08]  /*0000*/  LDC R1, c[0x0][0x37c] ;  /* 0x0000df00ff017b82 */ /* 0x000ff00000000800 */
[----:B------:R-:W0:Y:S01]  /*0010*/  LDC.64 R2, c[0x0][0x388] ;  /* 0x0000e200ff027b82 */ /* 0x000e220000000a00 */
[----:B------:R-:W0:Y:S01]  /*0020*/  LDCU.64 UR4, c[0x0][0x358] ;  /* 0x00006b00ff0477ac */ /* 0x000e220008000a00 */
[----:B------:R-:W1:Y:S01]  /*0030*/  LDCU.64 UR6, c[0x0][0x398] ;  /* 0x00007300ff0677ac */ /* 0x000e620008000a00 */
[----:B0-----:R-:W2:Y:S05]  /*0040*/  LDG.E R9, desc[UR4][R2.64] ;  /* 0x0000000402097981 */ /* 0x001eaa000c1e1900 */
[----:B------:R-:W2:Y:S08]  /*0050*/  LDC.64 R4, c[0x0][0x380] ;  /* 0x0000e000ff047b82 */ /* 0x000eb00000000a00 */
[----:B------:R-:W0:Y:S01]  /*0060*/  LDC.64 R6, c[0x0][0x390] ;  /* 0x0000e400ff067b82 */ /* 0x000e220000000a00 */
[----:B--2---:R2:W-:Y:S04]  /*0070*/  STG.E desc[UR4][R4.64], R9 ;  /* 0x0000000904007986 */ /* 0x0045e8000c101904 */
[----:B0-----:R-:W3:Y:S03]  /*0080*/  LDG.E R7, desc[UR4][R6.64] ;  /* 0x0000000406077981 */ /* 0x001ee6000c1e1900 */
[----:B--2---:R-:W0:Y:S01]  /*0090*/  LDC R9, c[0x0][0x3a0] ;  /* 0x0000e800ff097b82 */ /* 0x004e220000000800 */
[----:B---3--:R2:W-:Y:S04]  /*00a0*/  STG.E desc[UR4][R2.64], R7 ;  /* 0x0000000702007986 */ /* 0x0085e8000c101904 */
[----:B------:R-:W3:Y:S02]  /*00b0*/  LDG.E R0, desc[UR4][R4.64] ;  /* 0x0000000404007981 */ /* 0x000ee4000c1e1900 */
[----:B---3--:R-:W-:-:S04]  /*00c0*/  FADD R0, R7, R0 ;  /* 0x0000000007007221 */ /* 0x008fc80000000000 */
[----:B-1----:R-:W-:-:S05]  /*00d0*/  FMUL R11, R0, UR6 ;  /* 0x00000006000b7c20 */ /* 0x002fca0008400000 */
[----:B------:R1:W-:Y:S04]  /*00e0*/  STG.E desc[UR4][R4.64], R11 ;  /* 0x0000000b04007986 */ /* 0x0003e8000c101904 */
[----:B------:R-:W3:Y:S01]  /*00f0*/  LDG.E R0, desc[UR4][R2.64] ;  /* 0x0000000402007981 */ /* 0x000ee2000c1e1900 */
[----:B0-----:R-:W2:Y:S01]  /*0100*/  MUFU.RCP R6, R9 ;  /* 0x0000000900067308 */ /* 0x001ea20000001000 */
[----:B---3--:R-:W-:-:S04]  /*0110*/  FADD R0, R11, R0 ;  /* 0x000000000b007221 */ /* 0x008fc80000000000 */
[----:B------:R-:W-:-:S05]  /*0120*/  FMUL R13, R0, UR7 ;  /* 0x00000007000d7c20 */ /* 0x000fca0008400000 */
[----:B------:R1:W-:Y:S04]  /*0130*/  STG.E desc[UR4][R2.64], R13 ;  /* 0x0000000d02007986 */ /* 0x0003e8000c101904 */
[----:B------:R-:W3:Y:S01]  /*0140*/  LDG.E R0, desc[UR4][R4.64] ;  /* 0x0000000404007981 */ /* 0x000ee2000c1e1900 */
[----:B--2---:R-:W-:-:S04]  /*0150*/  FFMA R7, R6, -R9, 1 ;  /* 0x3f80000006077423 */ /* 0x004fc80000000809 */
[----:B------:R-:W-:Y:S01]  /*0160*/  FFMA R7, R6, R7, R6 ;  /* 0x0000000706077223 */ /* 0x000fe20000000006 */
[----:B---3--:R-:W-:-:S04]  /*0170*/  FADD R0, R13, R0 ;  /* 0x000000000d007221 */ /* 0x008fc80000000000 */
[----:B------:R-:W0:Y:S01]  /*0180*/  FCHK P0, R0, R9 ;  /* 0x0000000900007302 */ /* 0x000e220000000000 */
[----:B------:R-:W-:-:S04]  /*0190*/  FFMA R6, R0, R7, RZ ;  /* 0x0000000700067223 */ /* 0x000fc800000000ff */
[----:B------:R-:W-:-:S04]  /*01a0*/  FFMA R8, R6, -R9, R0 ;  /* 0x8000000906087223 */ /* 0x000fc80000000000 */
[----:B------:R-:W-:Y:S01]  /*01b0*/  FFMA R7, R7, R8, R6 ;  /* 0x0000000807077223 */ /* 0x000fe20000000006 */
[----:B01----:R-:W-:Y:S06]  /*01c0*/  @!P0 BRA `(.L_x_0) ;  /* 0x0000000000088947 */ /* 0x003fec0003800000 */
[----:B------:R-:W-:-:S07]  /*01d0*/  MOV R2, 0x1f0 ;  /* 0x000001f000027802 */ /* 0x000fce0000000f00 */
[----:B------:R-:W-:Y:S05]  /*01e0*/  CALL.REL.NOINC `($__internal_0_$__cuda_sm3x_div_rn_noftz_f32_slowpath) ;  /* 0x00000000000c7944 */ /* 0x000fea0003c00000 */
.L_x_0:
[----:B------:R-:W0:Y:S02]  /*01f0*/  LDC.64 R2, c[0x0][0x390] ;  /* 0x0000e400ff027b82 */ /* 0x000e240000000a00 */
[----:B0-----:R-:W-:Y:S01]  /*0200*/  STG.E desc[UR4][R2.64], R7 ;  /* 0x0000000702007986 */ /* 0x001fe2000c101904 */
[----:B------:R-:W-:Y:S05]  /*0210*/  EXIT ;  /* 0x000000000000794d */ /* 0x000fea0003800000 */
        .weak           $__internal_0_$__cuda_sm3x_div_rn_noftz_f32_slowpath
        .type           $__internal_0_$__cuda_sm3x_div_rn_noftz_f32_slowpath,@function
        .size           $__internal_0_$__cuda_sm3x_div_rn_noftz_f32_slowpath,(.L_x_26 - $__internal_0_$__cuda_sm3x_div_rn_noftz_f32_slowpath)
$__internal_0_$__cuda_sm3x_div_rn_noftz_f32_slowpath:
[----:B------:R-:W0:Y:S01]  /*0220*/  LDC R3, c[0x0][0x3a0] ;  /* 0x0000e800ff037b82 */ /* 0x000e220000000800 */
[--C-:B------:R-:W-:Y:S01]  /*0230*/  SHF.R.U32.HI R4, RZ, 0x17, R0.reuse ;  /* 0x00000017ff047819 */ /* 0x100fe20000011600 */
[----:B------:R-:W-:-:S03]  /*0240*/  IMAD.MOV.U32 R6, RZ, RZ, R0 ;  /* 0x000000ffff067224 */ /* 0x000fc600078e0000 */
[----:B------:R-:W-:-:S03]  /*0250*/  LOP3.LUT R4, R4, 0xff, RZ, 0xc0, !PT ;  /* 0x000000ff04047812 */ /* 0x000fc600078ec0ff */
[----:B------:R-:W1:Y:S02]  /*0260*/  LDC R7, c[0x0][0x3a0] ;  /* 0x0000e800ff077b82 */ /* 0x000e640000000800 */
[----:B------:R-:W-:Y:S01]  /*0270*/  VIADD R9, R4, 0xffffffff ;  /* 0xffffffff04097836 */ /* 0x000fe20000000000 */
[----:B0-----:R-:W-:-:S04]  /*0280*/  SHF.R.U32.HI R5, RZ, 0x17, R3 ;  /* 0x00000017ff057819 */ /* 0x001fc80000011603 */
[----:B------:R-:W-:-:S05]  /*0290*/  LOP3.LUT R5, R5, 0xff, RZ, 0xc0, !PT ;  /* 0x000000ff05057812 */ /* 0x000fca00078ec0ff */
[----:B------:R-:W-:-:S05]  /*02a0*/  VIADD R10, R5, 0xffffffff ;  /* 0xffffffff050a7836 */ /* 0x000fca0000000000 */
[----:B------:R-:W-:-:S04]  /*02b0*/  ISETP.GT.U32.AND P0, PT, R10, 0xfd, PT ;  /* 0x000000fd0a00780c */ /* 0x000fc80003f04070 */
[----:B------:R-:W-:-:S13]  /*02c0*/  ISETP.GT.U32.OR P0, PT, R9, 0xfd, P0 ;  /* 0x000000fd0900780c */ /* 0x000fda0000704470 */
[----:B------:R-:W-:Y:S01]  /*02d0*/  @!P0 IMAD.MOV.U32 R8, RZ, RZ, RZ ;  /* 0x000000ffff088224 */ /* 0x000fe200078e00ff */
[----:B-1----:R-:W-:Y:S06]  /*02e0*/  @!P0 BRA `(.L_x_1) ;  /* 0x00000000005c8947 */ /* 0x002fec0003800000 */
[----:B------:R-:W-:Y:S02]  /*02f0*/  FSETP.GTU.FTZ.AND P1, PT, |R3|, +INF , PT ;  /* 0x7f8000000300780b */ /* 0x000fe40003f3c200 */
[----:B------:R-:W-:-:S04]  /*0300*/  FSETP.GTU.FTZ.AND P0, PT, |R0|, +INF , PT ;  /* 0x7f8000000000780b */ /* 0x000fc80003f1c200 */
[----:B------:R-:W-:-:S13]  /*0310*/  PLOP3.LUT P0, PT, P0, P1, PT, 0xf8, 0x8f ;  /* 0x00000000008f781c */ /* 0x000fda0000703f70 */
[----:B------:R-:W-:Y:S05]  /*0320*/  @P0 BRA `(.L_x_2) ;  /* 0x0000000400440947 */ /* 0x000fea0003800000 */
[----:B------:R-:W-:-:S13]  /*0330*/  LOP3.LUT P0, RZ, R7, 0x7fffffff, R6, 0xc8, !PT ;  /* 0x7fffffff07ff7812 */ /* 0x000fda000780c806 */
[----:B------:R-:W-:Y:S05]  /*0340*/  @!P0 BRA `(.L_x_3) ;  /* 0x0000000400348947 */ /* 0x000fea0003800000 */
[C---:B------:R-:W-:Y:S02]  /*0350*/  FSETP.NEU.FTZ.AND P2, PT, |R0|.reuse, +INF , PT ;  /* 0x7f8000000000780b */ /* 0x040fe40003f5d200 */
[----:B------:R-:W-:Y:S02]  /*0360*/  FSETP.NEU.FTZ.AND P1, PT, |R3|, +INF , PT ;  /* 0x7f8000000300780b */ /* 0x000fe40003f3d200 */
[----:B------:R-:W-:-:S11]  /*0370*/  FSETP.NEU.FTZ.AND P0, PT, |R0|, +INF , PT ;  /* 0x7f8000000000780b */ /* 0x000fd60003f1d200 */
[----:B------:R-:W-:Y:S05]  /*0380*/  @!P1 BRA !P2, `(.L_x_3) ;  /* 0x0000000400249947 */ /* 0x000fea0005000000 */
[----:B------:R-:W-:-:S04]  /*0390*/  LOP3.LUT P2, RZ, R6, 0x7fffffff, RZ, 0xc0, !PT ;  /* 0x7fffffff06ff7812 */ /* 0x000fc8000784c0ff */
[----:B------:R-:W-:-:S13]  /*03a0*/  PLOP3.LUT P1, PT, P1, P2, PT, 0x2f, 0xf2 ;  /* 0x0000000000f2781c */ /* 0x000fda0000f24577 */
[----:B------:R-:W-:Y:S05]  /*03b0*/  @P1 BRA `(.L_x_4) ;  /* 0x0000000400101947 */ /* 0x000fea0003800000 */
[----:B------:R-:W-:-:S04]  /*03c0*/  LOP3.LUT P1, RZ, R7, 0x7fffffff, RZ, 0xc0, !PT ;  /* 0x7fffffff07ff7812 */ /* 0x000fc8000782c0ff */
[----:B------:R-:W-:-:S13]  /*03d0*/  PLOP3.LUT P0, PT, P0, P1, PT, 0x2f, 0xf2 ;  /* 0x0000000000f2781c */ /* 0x000fda0000702577 */
[----:B------:R-:W-:Y:S05]  /*03e0*/  @P0 BRA `(.L_x_5) ;  /* 0x0000000000f80947 */ /* 0x000fea0003800000 */
[----:B------:R-:W-:Y:S02]  /*03f0*/  ISETP.GE.AND P0, PT, R9, RZ, PT ;  /* 0x000000ff0900720c */ /* 0x000fe40003f06270 */
[----:B------:R-:W-:-:S11]  /*0400*/  ISETP.GE.AND P1, PT, R10, RZ, PT ;  /* 0x000000ff0a00720c */ /* 0x000fd60003f26270 */
[----:B------:R-:W-:Y:S02]  /*0410*/  @P0 IMAD.MOV.U32 R8, RZ, RZ, RZ ;  /* 0x000000ffff080224 */ /* 0x000fe400078e00ff */
[----:B------:R-:W-:Y:S01]  /*0420*/  @!P0 FFMA R6, R0, 1.84467440737095516160e+19, RZ ;  /* 0x5f80000000068823 */ /* 0x000fe200000000ff */
[----:B------:R-:W-:Y:S02]  /*0430*/  @!P0 IMAD.MOV.U32 R8, RZ, RZ, -0x40 ;  /* 0xffffffc0ff088424 */ /* 0x000fe400078e00ff */
[----:B------:R-:W-:Y:S02]  /*0440*/  @!P1 FFMA R7, R3, 1.84467440737095516160e+19, RZ ;  /* 0x5f80000003079823 */ /* 0x000fe400000000ff */
[----:B------:R-:W-:-:S07]  /*0450*/  @!P1 VIADD R8, R8, 0x40 ;  /* 0x0000004008089836 */ /* 0x000fce0000000000 */
.L_x_1:
[----:B------:R-:W-:Y:S01]  /*0460*/  LEA R0, R5, 0xc0800000, 0x17 ;  /* 0xc080000005007811 */ /* 0x000fe200078eb8ff */
[----:B------:R-:W-:-:S04]  /*0470*/  VIADD R4, R4, 0xffffff81 ;  /* 0xffffff8104047836 */ /* 0x000fc80000000000 */
[----:B------:R-:W-:Y:S01]  /*0480*/  IMAD.IADD R7, R7, 0x1, -R0 ;  /* 0x0000000107077824 */ /* 0x000fe200078e0a00 */
[C---:B------:R-:W-:Y:S01]  /*0490*/  IADD3 R5, PT, PT, R4.reuse, 0x7f, -R5 ;  /* 0x0000007f04057810 */ /* 0x040fe20007ffe805 */
[----:B------:R-:W-:Y:S02]  /*04a0*/  IMAD R0, R4, -0x800000, R6 ;  /* 0xff80000004007824 */ /* 0x000fe400078e0206 */
[----:B------:R-:W0:Y:S01]  /*04b0*/  MUFU.RCP R3, R7 ;  /* 0x0000000700037308 */ /* 0x000e220000001000 */
[----:B------:R-:W-:Y:S01]  /*04c0*/  FADD.FTZ R9, -R7, -RZ ;  /* 0x800000ff07097221 */ /* 0x000fe20000010100 */
[----:B------:R-:W-:-:S03]  /*04d0*/  IMAD.IADD R5, R5, 0x1, R8 ;  /* 0x0000000105057824 */ /* 0x000fc600078e0208 */
[----:B0-----:R-:W-:-:S04]  /*04e0*/  FFMA R10, R3, R9, 1 ;  /* 0x3f800000030a7423 */ /* 0x001fc80000000009 */
[----:B------:R-:W-:-:S04]  /*04f0*/  FFMA R10, R3, R10, R3 ;  /* 0x0000000a030a7223 */ /* 0x000fc80000000003 */
[----:B------:R-:W-:-:S04]  /*0500*/  FFMA R3, R0, R10, RZ ;  /* 0x0000000a00037223 */ /* 0x000fc800000000ff */
[----:B------:R-:W-:-:S04]  /*0510*/  FFMA R6, R9, R3, R0 ;  /* 0x0000000309067223 */ /* 0x000fc80000000000 */
[----:B------:R-:W-:-:S04]  /*0520*/  FFMA R11, R10, R6, R3 ;  /* 0x000000060a0b7223 */ /* 0x000fc80000000003 */
[----:B------:R-:W-:-:S04]  /*0530*/  FFMA R6, R9, R11, R0 ;  /* 0x0000000b09067223 */ /* 0x000fc80000000000 */
[----:B------:R-:W-:-:S05]  /*0540*/  FFMA R3, R10, R6, R11 ;  /* 0x000000060a037223 */ /* 0x000fca000000000b */
[----:B------:R-:W-:-:S04]  /*0550*/  SHF.R.U32.HI R0, RZ, 0x17, R3 ;  /* 0x00000017ff007819 */ /* 0x000fc80000011603 */
[----:B------:R-:W-:-:S05]  /*0560*/  LOP3.LUT R0, R0, 0xff, RZ, 0xc0, !PT ;  /* 0x000000ff00007812 */ /* 0x000fca00078ec0ff */
[----:B------:R-:W-:-:S04]  /*0570*/  IMAD.IADD R8, R0, 0x1, R5 ;  /* 0x0000000100087824 */ /* 0x000fc800078e0205 */
[----:B------:R-:W-:-:S05]  /*0580*/  VIADD R0, R8, 0xffffffff ;  /* 0xffffffff08007836 */ /* 0x000fca0000000000 */
[----:B------:R-:W-:-:S13]  /*0590*/  ISETP.GE.U32.AND P0, PT, R0, 0xfe, PT ;  /* 0x000000fe0000780c */ /* 0x000fda0003f06070 */
[----:B------:R-:W-:Y:S05]  /*05a0*/  @!P0 BRA `(.L_x_6) ;  /* 0x0000000000808947 */ /* 0x000fea0003800000 */
[----:B------:R-:W-:-:S13]  /*05b0*/  ISETP.GT.AND P0, PT, R8, 0xfe, PT ;  /* 0x000000fe0800780c */ /* 0x000fda0003f04270 */
[----:B------:R-:W-:Y:S05]  /*05c0*/  @P0 BRA `(.L_x_7) ;  /* 0x00000000006c0947 */ /* 0x000fea0003800000 */
[----:B------:R-:W-:-:S13]  /*05d0*/  ISETP.GE.AND P0, PT, R8, 0x1, PT ;  /* 0x000000010800780c */ /* 0x000fda0003f06270 */
[----:B------:R-:W-:Y:S05]  /*05e0*/  @P0 BRA `(.L_x_8) ;  /* 0x0000000000980947 */ /* 0x000fea0003800000 */
[----:B------:R-:W-:Y:S02]  /*05f0*/  ISETP.GE.AND P0, PT, R8, -0x18, PT ;  /* 0xffffffe80800780c */ /* 0x000fe40003f06270 */
[----:B------:R-:W-:-:S11]  /*0600*/  LOP3.LUT R3, R3, 0x80000000, RZ, 0xc0, !PT ;  /* 0x8000000003037812 */ /* 0x000fd600078ec0ff */
[----:B------:R-:W-:Y:S05]  /*0610*/  @!P0 BRA `(.L_x_8) ;  /* 0x00000000008c8947 */ /* 0x000fea0003800000 */
[-CC-:B------:R-:W-:Y:S01]  /*0620*/  FFMA.RZ R0, R10, R6.reuse, R11.reuse ;  /* 0x000000060a007223 */ /* 0x180fe2000000c00b */
[----:B------:R-:W-:Y:S02]  /*0630*/  VIADD R7, R8, 0x20 ;  /* 0x0000002008077836 */ /* 0x000fe40000000000 */
[-CC-:B------:R-:W-:Y:S01]  /*0640*/  FFMA.RM R5, R10, R6.reuse, R11.reuse ;  /* 0x000000060a057223 */ /* 0x180fe2000000400b */
[----:B------:R-:W-:Y:S02]  /*0650*/  ISETP.NE.AND P2, PT, R8, RZ, PT ;  /* 0x000000ff0800720c */ /* 0x000fe40003f45270 */
[----:B------:R-:W-:Y:S01]  /*0660*/  LOP3.LUT R4, R0, 0x7fffff, RZ, 0xc0, !PT ;  /* 0x007fffff00047812 */ /* 0x000fe200078ec0ff */
[----:B------:R-:W-:Y:S01]  /*0670*/  FFMA.RP R0, R10, R6, R11 ;  /* 0x000000060a007223 */ /* 0x000fe2000000800b */
[----:B------:R-:W-:Y:S01]  /*0680*/  IMAD.MOV R6, RZ, RZ, -R8 ;  /* 0x000000ffff067224 */ /* 0x000fe200078e0a08 */
[----:B------:R-:W-:Y:S02]  /*0690*/  ISETP.NE.AND P1, PT, R8, RZ, PT ;  /* 0x000000ff0800720c */ /* 0x000fe40003f25270 */
[----:B------:R-:W-:-:S02]  /*06a0*/  LOP3.LUT R4, R4, 0x800000, RZ, 0xfc, !PT ;  /* 0x0080000004047812 */ /* 0x000fc400078efcff */
[----:B------:R-:W-:Y:S02]  /*06b0*/  FSETP.NEU.FTZ.AND P0, PT, R0, R5, PT ;  /* 0x000000050000720b */ /* 0x000fe40003f1d000 */
[----:B------:R-:W-:Y:S02]  /*06c0*/  SHF.L.U32 R7, R4, R7, RZ ;  /* 0x0000000704077219 */ /* 0x000fe400000006ff */
[----:B------:R-:W-:Y:S02]  /*06d0*/  SEL R5, R6, RZ, P2 ;  /* 0x000000ff06057207 */ /* 0x000fe40001000000 */
[----:B------:R-:W-:Y:S02]  /*06e0*/  ISETP.NE.AND P1, PT, R7, RZ, P1 ;  /* 0x000000ff0700720c */ /* 0x000fe40000f25270 */
[----:B------:R-:W-:Y:S02]  /*06f0*/  SHF.R.U32.HI R5, RZ, R5, R4 ;  /* 0x00000005ff057219 */ /* 0x000fe40000011604 */
[----:B------:R-:W-:-:S02]  /*0700*/  PLOP3.LUT P0, PT, P0, P1, PT, 0xf8, 0x8f ;  /* 0x00000000008f781c */ /* 0x000fc40000703f70 */
[----:B------:R-:W-:Y:S02]  /*0710*/  SHF.R.U32.HI R7, RZ, 0x1, R5 ;  /* 0x00000001ff077819 */ /* 0x000fe40000011605 */
[----:B------:R-:W-:-:S04]  /*0720*/  SEL R0, RZ, 0x1, !P0 ;  /* 0x00000001ff007807 */ /* 0x000fc80004000000 */
[----:B------:R-:W-:-:S04]  /*0730*/  LOP3.LUT R0, R0, 0x1, R7, 0xf8, !PT ;  /* 0x0000000100007812 */ /* 0x000fc800078ef807 */
[----:B------:R-:W-:-:S05]  /*0740*/  LOP3.LUT R0, R0, R5, RZ, 0xc0, !PT ;  /* 0x0000000500007212 */ /* 0x000fca00078ec0ff */
[----:B------:R-:W-:-:S05]  /*0750*/  IMAD.IADD R0, R7, 0x1, R0 ;  /* 0x0000000107007824 */ /* 0x000fca00078e0200 */
[----:B------:R-:W-:Y:S01]  /*0760*/  LOP3.LUT R3, R0, R3, RZ, 0xfc, !PT ;  /* 0x0000000300037212 */ /* 0x000fe200078efcff */
[----:B------:R-:W-:Y:S06]  /*0770*/  BRA `(.L_x_8) ;  /* 0x0000000000347947 */ /* 0x000fec0003800000 */
.L_x_7:
[----:B------:R-:W-:-:S04]  /*0780*/  LOP3.LUT R3, R3, 0x80000000, RZ, 0xc0, !PT ;  /* 0x8000000003037812 */ /* 0x000fc800078ec0ff */
[----:B------:R-:W-:Y:S01]  /*0790*/  LOP3.LUT R3, R3, 0x7f800000, RZ, 0xfc, !PT ;  /* 0x7f80000003037812 */ /* 0x000fe200078efcff */
[----:B------:R-:W-:Y:S06]  /*07a0*/  BRA `(.L_x_8) ;  /* 0x0000000000287947 */ /* 0x000fec0003800000 */
.L_x_6:
[----:B------:R-:W-:Y:S01]  /*07b0*/  IMAD R3, R5, 0x800000, R3 ;  /* 0x0080000005037824 */ /* 0x000fe200078e0203 */
[----:B------:R-:W-:Y:S06]  /*07c0*/  BRA `(.L_x_8) ;  /* 0x0000000000207947 */ /* 0x000fec0003800000 */
.L_x_5:
[----:B------:R-:W-:-:S04]  /*07d0*/  LOP3.LUT R3, R7, 0x80000000, R6, 0x48, !PT ;  /* 0x8000000007037812 */ /* 0x000fc800078e4806 */
[----:B------:R-:W-:Y:S01]  /*07e0*/  LOP3.LUT R3, R3, 0x7f800000, RZ, 0xfc, !PT ;  /* 0x7f80000003037812 */ /* 0x000fe200078efcff */
[----:B------:R-:W-:Y:S06]  /*07f0*/  BRA `(.L_x_8) ;  /* 0x0000000000147947 */ /* 0x000fec0003800000 */
.L_x_4:
[----:B------:R-:W-:Y:S01]  /*0800*/  LOP3.LUT R3, R7, 0x80000000, R6, 0x48, !PT ;  /* 0x8000000007037812 */ /* 0x000fe200078e4806 */
[----:B------:R-:W-:Y:S06]  /*0810*/  BRA `(.L_x_8) ;  /* 0x00000000000c7947 */ /* 0x000fec0003800000 */
.L_x_3:
[----:B------:R-:W0:Y:S01]  /*0820*/  MUFU.RSQ R3, -QNAN ;  /* 0xffc0000000037908 */ /* 0x000e220000001400 */
[----:B------:R-:W-:Y:S05]  /*0830*/  BRA `(.L_x_8) ;  /* 0x0000000000047947 */ /* 0x000fea0003800000 */
.L_x_2:
[----:B------:R-:W-:-:S07]  /*0840*/  FADD.FTZ R3, R0, R3 ;  /* 0x0000000300037221 */ /* 0x000fce0000010000 */
.L_x_8:
[----:B0-----:R-:W-:Y:S02]  /*0850*/  IMAD.MOV.U32 R7, RZ, RZ, R3 ;  /* 0x000000ffff077224 */ /* 0x001fe400078e0003 */
[----:B------:R-:W-:-:S04]  /*0860*/  IMAD.MOV.U32 R3, RZ, RZ, 0x0 ;  /* 0x00000000ff037424 */ /* 0x000fc800078e00ff */
[----:B------:R-:W-:Y:S05]  /*0870*/  RET.REL.NODEC R2 `(_Z4myp3PfS_S_fff) ;  /* 0xfffffff402e07950 */ /* 0x000fea0003c3ffff */
.L_x_9:
[----:B------:R-:W-:-:S00]  /*0880*/  BRA `(.L_x_9) ;  /* 0xfffffffc00fc7947 */ /* 0x000fc0000383ffff */
[----:B------:R-:W-:-:S00]  /*0890*/  NOP ;  /* 0x0000000000007918 */ /* 0x000fc00000000000 */
        /* <DEDUP_REMOVED lines=14> */
.L_x_26:


//--------------------- .text._Z6mypan1Pff        --------------------------
	.section	.text._Z6mypan1Pff,"ax",@progbits
	.align	128
        .global         _Z6mypan1Pff
        .type           _Z6mypan1Pff,@function
        .size           _Z6mypan1Pff,(.L_x_29 - _Z6mypan1Pff)
        .other          _Z6mypan1Pff,@"STO_CUDA_ENTRY STV_DEFAULT"
_Z6mypan1Pff:
.text._Z6mypan1Pff:
[----:B------:R-:W-:Y:S08]  /*0000*/  LDC R1, c[0x0][0x37c] ;  /* 0x0000df00ff017b82 */ /* 0x000ff00000000800 */
[----:B------:R-:W0:Y:S01]  /*0010*/  LDC.64 R2, c[0x0][0x380] ;  /* 0x0000e000ff027b82 */ /* 0x000e220000000a00 */
[----:B------:R-:W0:Y:S01]  /*0020*/  LDCU.64 UR4, c[0x0][0x358] ;  /* 0x00006b00ff0477ac */ /* 0x000e220008000a00 */
[----:B------:R-:W1:Y:S01]  /*0030*/  LDCU UR6, c[0x0][0x388] ;  /* 0x00007100ff0677ac */ /* 0x000e620008000800 */
[----:B0-----:R-:W2:Y:S04]  /*0040*/  LDG.E R5, desc[UR4][R2.64+0x4] ;  /* 0x0000040402057981 */ /* 0x001ea8000c1e1900 */
[----:B------:R-:W2:Y:S04]  /*0050*/  LDG.E R6, desc[UR4][R2.64] ;  /* 0x0000000402067981 */ /* 0x000ea8000c1e1900 */
[----:B------:R-:W3:Y:S04]  /*0060*/  LDG.E R4, desc[UR4][R2.64+0x8] ;  /* 0x0000080402047981 */ /* 0x000ee8000c1e1900 */
[----:B------:R-:W4:Y:S01]  /*0070*/  LDG.E R0, desc[UR4][R2.64+0xc] ;  /* 0x00000c0402007981 */ /* 0x000f22000c1e1900 */
[----:B--2---:R-:W-:-:S04]  /*0080*/  FADD R7, R5, R6 ;  /* 0x0000000605077221 */ /* 0x004fc80000000000 */
[----:B---3--:R-:W-:-:S04]  /*0090*/  FADD R7, R4, R7 ;  /* 0x0000000704077221 */ /* 0x008fc80000000000 */
[----:B----4-:R-:W-:-:S04]  /*00a0*/  FADD R6, -R0, R7 ;  /* 0x0000000700067221 */ /* 0x010fc80000000100 */
[----:B-1----:R-:W-:-:S04]  /*00b0*/  FFMA R5, R6, UR6, R5 ;  /* 0x0000000606057c23 */ /* 0x002fc80008000005 */
[----:B------:R-:W-:-:S04]  /*00c0*/  FADD R5, -R4, R5 ;  /* 0x0000000504057221 */ /* 0x000fc80000000100 */
[----:B------:R-:W-:-:S04]  /*00d0*/  FADD R5, R0, R5 ;  /* 0x0000000500057221 */ /* 0x000fc80000000000 */
[----:B------:R-:W-:-:S04]  /*00e0*/  FMUL R5, R5, UR6 ;  /* 0x0000000605057c20 */ /* 0x000fc80008400000 */
[----:B------:R-:W-:-:S04]  /*00f0*/  FFMA R7, R6, UR6, -R5 ;  /* 0x0000000606077c23 */ /* 0x000fc80008000805 */
[----:B------:R-:W-:Y:S01]  /*0100*/  FADD R7, R4, R7 ;  /* 0x0000000704077221 */ /* 0x000fe20000000000 */
[C-C-:B------:R-:W-:Y:S01]  /*0110*/  FFMA R4, -R6.reuse, UR6, R5.reuse ;  /* 0x0000000606047c23 */ /* 0x140fe20008000105 */
[----:B------:R-:W-:Y:S02]  /*0120*/  FFMA R6, R6, UR6, R5 ;  /* 0x0000000606067c23 */ /* 0x000fe40008000005 */
[----:B------:R-:W-:-:S04]  /*0130*/  FADD R7, R0, R7 ;  /* 0x0000000700077221 */ /* 0x000fc80000000000 */
[C---:B------:R-:W-:Y:S01]  /*0140*/  FFMA R9, R7.reuse, UR6, R4 ;  /* 0x0000000607097c23 */ /* 0x040fe20008000004 */
[----:B------:R-:W-:-:S03]  /*0150*/  FFMA R6, R7, UR6, R6 ;  /* 0x0000000607067c23 */ /* 0x000fc60008000006 */
[----:B------:R-:W-:-:S04]  /*0160*/  FADD R9, -R0, R9 ;  /* 0x0000000900097221 */ /* 0x000fc80000000100 */
[----:B------:R-:W-:-:S04]  /*0170*/  FFMA R6, -R9, UR6, R6 ;  /* 0x0000000609067c23 */ /* 0x000fc80008000106 */
[----:B------:R-:W-:-:S04]  /*0180*/  FFMA R0, R6, UR6, R5 ;  /* 0x0000000606007c23 */ /* 0x000fc80008000005 */
[----:B------:R-:W-:-:S04]  /*0190*/  FFMA R0, -R7, UR6, R0 ;  /* 0x0000000607007c23 */ /* 0x000fc80008000100 */
[----:B------:R-:W-:-:S04]  /*01a0*/  FFMA R0, R9, UR6, R0 ;  /* 0x0000000609007c23 */ /* 0x000fc80008000000 */
[----:B------:R-:W-:-:S04]  /*01b0*/  FMUL R5, R0, UR6 ;  /* 0x0000000600057c20 */ /* 0x000fc80008400000 */
[C-C-:B------:R-:W-:Y:S01]  /*01c0*/  FFMA R0, R6.reuse, UR6, -R5.reuse ;  /* 0x0000000606007c23 */ /* 0x140fe20008000805 */
[----:B------:R-:W-:-:S03]  /*01d0*/  FFMA R11, R6, UR6, R5 ;  /* 0x00000006060b7c23 */ /* 0x000fc60008000005 */
[----:B------:R-:W-:Y:S01]  /*01e0*/  FFMA R0, R7, UR6, R0 ;  /* 0x0000000607007c23 */ /* 0x000fe20008000000 */
[----:B------:R-:W-:-:S03]  /*01f0*/  FFMA R7, -R6, UR6, R5 ;  /* 0x0000000606077c23 */ /* 0x000fc60008000105 */
[----:B------:R-:W-:-:S04]  /*0200*/  FFMA R0, R9, UR6, R0 ;  /* 0x0000000609007c23 */ /* 0x000fc80008000000 */
[C---:B------:R-:W-:Y:S01]  /*0210*/  FFMA R4, R0.reuse, UR6, R7 ;  /* 0x0000000600047c23 */ /* 0x040fe20008000007 */
[----:B------:R-:W-:-:S03]  /*0220*/  FFMA R11, R0, UR6, R11 ;  /* 0x00000006000b7c23 */ /* 0x000fc6000800000b */
[----:B------:R-:W-:-:S04]  /*0230*/  FFMA R4, -R9, UR6, R4 ;  /* 0x0000000609047c23 */ /* 0x000fc80008000104 */
[----:B------:R-:W-:-:S04]  /*0240*/  FFMA R6, -R4, UR6, R11 ;  /* 0x0000000604067c23 */ /* 0x000fc8000800010b */
[----:B------:R-:W-:-:S04]  /*0250*/  FFMA R5, R6, UR6, R5 ;  /* 0x0000000606057c23 */ /* 0x000fc80008000005 */
[----:B------:R-:W-:-:S04]  /*0260*/  FFMA R5, -R0, UR6, R5 ;  /* 0x0000000600057c23 */ /* 0x000fc80008000105 */
[----:B------:R-:W-:-:S04]  /*0270*/  FFMA R5, R4, UR6, R5 ;  /* 0x0000000604057c23 */ /* 0x000fc80008000005 */
[----:B------:R-:W-:-:S04]  /*0280*/  FMUL R5, R5, UR6 ;  /* 0x0000000605057c20 */ /* 0x000fc80008400000 */
[----:B------:R-:W-:-:S04]  /*0290*/  FFMA R7, R6, UR6, -R5 ;  /* 0x0000000606077c23 */ /* 0x000fc80008000805 */
[----:B------:R-:W-:Y:S01]  /*02a0*/  FFMA R7, R0, UR6, R7 ;  /* 0x0000000600077c23 */ /* 0x000fe20008000007 */
[C-C-:B------:R-:W-:Y:S01]  /*02b0*/  FFMA R0, -R6.reuse, UR6, R5.reuse ;  /* 0x0000000606007c23 */ /* 0x140fe20008000105 */
[----:B------:R-:W-:Y:S02]  /*02c0*/  FFMA R6, R6, UR6, R5 ;  /* 0x0000000606067c23 */ /* 0x000fe40008000005 */
        /* <DEDUP_REMOVED lines=31> */
[----:B------:R-:W-:-:S04]  /*04c0*/  FMUL R6, R6, UR6 ;  /* 0x0000000606067c20 */ /* 0x000fc80008400000 */
[----:B------:R-:W-:Y:S01]  /*04d0*/  FADD R0, R5, R6 ;  /* 0x0000000605007221 */ /* 0x000fe20000000000 */
[----:B------:R-:W-:Y:S03]  /*04e0*/  STG.E desc[UR4][R2.64], R6 ;  /* 0x0000000602007986 */ /* 0x000fe6000c101904 */
[----:B------:R-:W-:-:S04]  /*04f0*/  FFMA R0, -R7, UR6, R0 ;  /* 0x0000000607007c23 */ /* 0x000fc80008000100 */
[----:B------:R-:W-:-:S04]  /*0500*/  FFMA R0, R9, UR6, R0 ;  /* 0x0000000609007c23 */ /* 0x000fc80008000000 */
[----:B------:R-:W-:-:S04]  /*0510*/  FMUL R5, R0, UR6 ;  /* 0x0000000600057c20 */ /* 0x000fc80008400000 */
[C-C-:B------:R-:W-:Y:S01]  /*0520*/  FADD R0, R6.reuse, -R5.reuse ;  /* 0x8000000506007221 */ /* 0x140fe20000000000 */
[----:B------:R-:W-:Y:S01]  /*0530*/  FADD R4, -R6, R5 ;  /* 0x0000000506047221 */ /* 0x000fe20000000100 */
[----:B------:R-:W-:Y:S02]  /*0540*/  STG.E desc[UR4][R2.64+0x4], R5 ;  /* 0x0000040502007986 */ /* 0x000fe4000c101904 */
[----:B------:R-:W-:-:S04]  /*0550*/  FFMA R0, R7, UR6, R0 ;  /* 0x0000000607007c23 */ /* 0x000fc80008000000 */
[----:B------:R-:W-:-:S04]  /*0560*/  FFMA R0, R9, UR6, R0 ;  /* 0x0000000609007c23 */ /* 0x000fc80008000000 */
[----:B------:R-:W-:-:S04]  /*0570*/  FMUL R7, R0, UR6 ;  /* 0x0000000600077c20 */ /* 0x000fc80008400000 */
[----:B------:R-:W-:Y:S01]  /*0580*/  FADD R4, R7, R4 ;  /* 0x0000000407047221 */ /* 0x000fe20000000000 */
[----:B------:R-:W-:Y:S03]  /*0590*/  STG.E desc[UR4][R2.64+0x8], R7 ;  /* 0x0000080702007986 */ /* 0x000fe6000c101904 */
[----:B------:R-:W-:-:S04]  /*05a0*/  FFMA R4, -R9, UR6, R4 ;  /* 0x0000000609047c23 */ /* 0x000fc80008000104 */
[----:B------:R-:W-:-:S05]  /*05b0*/  FMUL R9, R4, UR6 ;  /* 0x0000000604097c20 */ /* 0x000fca0008400000 */
[----:B------:R-:W-:Y:S01]  /*05c0*/  STG.E desc[UR4][R2.64+0xc], R9 ;  /* 0x00000c0902007986 */ /* 0x000fe2000c101904 */
[----:B------:R-:W-:Y:S05]  /*05d0*/  EXIT ;  /* 0x000000000000794d */ /* 0x000fea0003800000 */
.L_x_10:
        /* <DEDUP_REMOVED lines=10> */
.L_x_29:


//--------------------- .text._Z6mypan2Pfff       --------------------------
	.section	.text._Z6mypan2Pfff,"ax",@progbits
	.align	128
        .global         _Z6mypan2Pfff
        .type           _Z6mypan2Pfff,@function
        .size           _Z6mypan2Pfff,(.L_x_27 - _Z6mypan2Pfff)
        .other          _Z6mypan2Pfff,@"STO_CUDA_ENTRY STV_DEFAULT"
_Z6mypan2Pfff:
.text._Z6mypan2Pfff:
[----:B------:R-:W-:Y:S08]  /*0000*/  LDC R1, c[0x0][0x37c] ;  /* 0x0000df00ff017b82 */ /* 0x000ff00000000800 */
[----:B------:R-:W0:Y:S01]  /*0010*/  LDC.64 R4, c[0x0][0x380] ;  /* 0x0000e000ff047b82 */ /* 0x000e220000000a00 */
[----:B------:R-:W0:Y:S07]  /*0020*/  LDCU.64 UR4, c[0x0][0x358] ;  /* 0x00006b00ff0477ac */ /* 0x000e2e0008000a00 */
[----:B------:R-:W1:Y:S01]  /*0030*/  LDC.64 R2, c[0x0][0x388] ;  /* 0x0000e200ff027b82 */ /* 0x000e620000000a00 */
[----:B0-----:R-:W2:Y:S04]  /*0040*/  LDG.E R7, desc[UR4][R4.64+0x4] ;  /* 0x0000040404077981 */ /* 0x001ea8000c1e1900 */
[----:B------:R-:W2:Y:S04]  /*0050*/  LDG.E R8, desc[UR4][R4.64] ;  /* 0x0000000404087981 */ /* 0x000ea8000c1e1900 */
[----:B------:R-:W3:Y:S04]  /*0060*/  LDG.E R0, desc[UR4][R4.64+0x8] ;  /* 0x0000080404007981 */ /* 0x000ee8000c1e1900 */
[----:B------:R-:W4:Y:S01]  /*0070*/  LDG.E R6, desc[UR4][R4.64+0xc] ;  /* 0x00000c0404067981 */ /* 0x000f22000c1e1900 */
[----:B--2---:R-:W-:-:S02]  /*0080*/  FADD R9, R7, R8 ;  /* 0x0000000807097221 */ /* 0x004fc40000000000 */
[----:B-1----:R-:W0:Y:S02]  /*0090*/  MUFU.RCP R8, R3 ;  /* 0x0000000300087308 */ /* 0x002e240000001000 */
[----:B---3--:R-:W-:-:S04]  /*00a0*/  FADD R9, R0, R9 ;  /* 0x0000000900097221 */ /* 0x008fc80000000000 */
[----:B----4-:R-:W-:-:S04]  /*00b0*/  FADD R10, -R6, R9 ;  /* 0x00000009060a7221 */ /* 0x010fc80000000100 */
[----:B------:R-:W-:-:S04]  /*00c0*/  FFMA R7, R10, R2, R7 ;  /* 0x000000020a077223 */ /* 0x000fc80000000007 */
[----:B------:R-:W-:-:S04]  /*00d0*/  FADD R7, -R0, R7 ;  /* 0x0000000700077221 */ /* 0x000fc80000000100 */
[----:B------:R-:W-:-:S04]  /*00e0*/  FADD R7, R6, R7 ;  /* 0x0000000706077221 */ /* 0x000fc80000000000 */
[----:B------:R-:W-:-:S04]  /*00f0*/  FMUL R13, R7, R2 ;  /* 0x00000002070d7220 */ /* 0x000fc80000400000 */
[CCC-:B------:R-:W-:Y:S01]  /*0100*/  FFMA R7, R10.reuse, R2.reuse, -R13.reuse ;  /* 0x000000020a077223 */ /* 0x1c0fe2000000080d */
[----:B------:R-:W-:-:S03]  /*0110*/  FFMA R4, -R10, R2, R13 ;  /* 0x000000020a047223 */ /* 0x000fc6000000010d */
[----:B------:R-:W-:Y:S02]  /*0120*/  FADD R7, R0, R7 ;  /* 0x0000000700077221 */ /* 0x000fe40000000000 */
[----:B------:R-:W1:Y:S02]  /*0130*/  LDC R0, c[0x0][0x38c] ;  /* 0x0000e300ff007b82 */ /* 0x000e640000000800 */
[----:B------:R-:W-:Y:S01]  /*0140*/  FADD R11, R6, R7 ;  /* 0x00000007060b7221 */ /* 0x000fe20000000000 */
[----:B0-----:R-:W-:-:S03]  /*0150*/  FFMA R7, R8, -R3, 1 ;  /* 0x3f80000008077423 */ /* 0x001fc60000000803 */
[----:B------:R-:W-:Y:S01]  /*0160*/  FFMA R5, R11, R2, R4 ;  /* 0x000000020b057223 */ /* 0x000fe20000000004 */
[----:B------:R-:W-:-:S03]  /*0170*/  FFMA R7, R8, R7, R8 ;  /* 0x0000000708077223 */ /* 0x000fc60000000008 */
[----:B------:R-:W-:-:S04]  /*0180*/  FADD R2, -R6, R5 ;  /* 0x0000000506027221 */ /* 0x000fc80000000100 */
[----:B------:R-:W0:Y:S01]  /*0190*/  FCHK P0, R2, R3 ;  /* 0x0000000302007302 */ /* 0x000e220000000000 */
[----:B------:R-:W-:-:S04]  /*01a0*/  FFMA R4, R2, R7, RZ ;  /* 0x0000000702047223 */ /* 0x000fc800000000ff */
[----:B------:R-:W-:-:S04]  /*01b0*/  FFMA R5, R4, -R3, R2 ;  /* 0x8000000304057223 */ /* 0x000fc80000000002 */
[----:B------:R-:W-:Y:S01]  /*01c0*/  FFMA R4, R7, R5, R4 ;  /* 0x0000000507047223 */ /* 0x000fe20000000004 */
[----:B0-----:R-:W-:Y:S06]  /*01d0*/  @!P0 BRA `(.L_x_11) ;  /* 0x00000000000c8947 */ /* 0x001fec0003800000 */
[----:B------:R-:W-:-:S07]  /*01e0*/  MOV R4, 0x200 ;  /* 0x0000020000047802 */ /* 0x000fce0000000f00 */
[----:B-1----:R-:W-:Y:S05]  /*01f0*/  CALL.REL.NOINC `($__internal_1_$__cuda_sm3x_div_rn_noftz_f32_slowpath) ;  /* 0x00000008002c7944 */ /* 0x002fea0003c00000 */
[----:B------:R-:W-:-:S07]  /*0200*/  MOV R4, R7 ;  /* 0x0000000700047202 */ /* 0x000fce0000000f00 */
.L_x_11:
[----:B------:R-:W0:Y:S02]  /*0210*/  LDC.64 R2, c[0x0][0x388] ;  /* 0x0000e200ff027b82 */ /* 0x000e240000000a00 */
[-C--:B0-----:R-:W-:Y:S01]  /*0220*/  FFMA R10, R10, R2.reuse, R13 ;  /* 0x000000020a0a7223 */ /* 0x081fe2000000000d */
[----:B------:R-:W0:Y:S03]  /*0230*/  MUFU.RCP R8, R3 ;  /* 0x0000000300087308 */ /* 0x000e260000001000 */
[----:B------:R-:W-:-:S04]  /*0240*/  FFMA R15, R11, R2, R10 ;  /* 0x000000020b0f7223 */ /* 0x000fc8000000000a */
[----:B------:R-:W-:-:S04]  /*0250*/  FADD R15, R15, -R4 ;  /* 0x800000040f0f7221 */ /* 0x000fc80000000000 */
[----:B------:R-:W-:-:S04]  /*0260*/  FFMA R13, R15, R2, R13 ;  /* 0x000000020f0d7223 */ /* 0x000fc8000000000d */
[----:B------:R-:W-:Y:S01]  /*0270*/  FFMA R13, -R11, R2, R13 ;  /* 0x000000020b0d7223 */ /* 0x000fe2000000010d */
[----:B0-----:R-:W-:-:S03]  /*0280*/  FFMA R9, R8, -R3, 1 ;  /* 0x3f80000008097423 */ /* 0x001fc60000000803 */
[----:B------:R-:W-:-:S04]  /*0290*/  FADD R13, R13, R4 ;  /* 0x000000040d0d7221 */ /* 0x000fc80000000000 */
[----:B------:R-:W-:-:S04]  /*02a0*/  FMUL R10, R13, R2 ;  /* 0x000000020d0a7220 */ /* 0x000fc80000400000 */
[----:B------:R-:W-:-:S04]  /*02b0*/  FFMA R6, R15, R2, -R10 ;  /* 0x000000020f067223 */ /* 0x000fc8000000080a */
[-C--:B------:R-:W-:Y:S01]  /*02c0*/  FFMA R11, R11, R2.reuse, R6 ;  /* 0x000000020b0b7223 */ /* 0x080fe20000000006 */
[----:B------:R-:W-:-:S03]  /*02d0*/  FFMA R6, -R15, R2, R10 ;  /* 0x000000020f067223 */ /* 0x000fc6000000010a */
[----:B------:R-:W-:-:S04]  /*02e0*/  FADD R11, R11, R4 ;  /* 0x000000040b0b7221 */ /* 0x000fc80000000000 */
[----:B------:R-:W-:Y:S01]  /*02f0*/  FFMA R5, R11, R2, R6 ;  /* 0x000000020b057223 */ /* 0x000fe20000000006 */
[----:B------:R-:W-:-:S03]  /*0300*/  FFMA R2, R8, R9, R8 ;  /* 0x0000000908027223 */ /* 0x000fc60000000008 */
[----:B------:R-:W-:-:S04]  /*0310*/  FADD R7, R5, -R4 ;  /* 0x8000000405077221 */ /* 0x000fc80000000000 */
[----:B------:R-:W0:Y:S01]  /*0320*/  FCHK P0, R7, R3 ;  /* 0x0000000307007302 */ /* 0x000e220000000000 */
[----:B------:R-:W-:-:S04]  /*0330*/  FFMA R4, R2, R7, RZ ;  /* 0x0000000702047223 */ /* 0x000fc800000000ff */
[----:B------:R-:W-:-:S04]  /*0340*/  FFMA R5, R4, -R3, R7 ;  /* 0x8000000304057223 */ /* 0x000fc80000000007 */
[----:B------:R-:W-:Y:S01]  /*0350*/  FFMA R4, R2, R5, R4 ;  /* 0x0000000502047223 */ /* 0x000fe20000000004 */
[----:B0-----:R-:W-:Y:S06]  /*0360*/  @!P0 BRA `(.L_x_12) ;  /* 0x0000000000108947 */ /* 0x001fec0003800000 */
[----:B------:R-:W-:Y:S02]  /*0370*/  MOV R2, R7 ;  /* 0x0000000700027202 */ /* 0x000fe40000000f00 */
[----:B------:R-:W-:-:S07]  /*0380*/  MOV R4, 0x3a0 ;  /* 0x000003a000047802 */ /* 0x000fce0000000f00 */
[----:B-1----:R-:W-:Y:S05]  /*0390*/  CALL.REL.NOINC `($__internal_1_$__cuda_sm3x_div_rn_noftz_f32_slowpath) ;  /* 0x0000000400c47944 */ /* 0x002fea0003c00000 */
[----:B------:R-:W-:-:S07]  /*03a0*/  MOV R4, R7 ;  /* 0x0000000700047202 */ /* 0x000fce0000000f00 */
.L_x_12:
        /* <DEDUP_REMOVED lines=26> */
.L_x_13:
        /* <DEDUP_REMOVED lines=26> */
.L_x_14:
        /* <DEDUP_REMOVED lines=26> */
.L_x_15:
[----:B------:R-:W0:Y:S02]  /*0890*/  LDC.64 R2, c[0x0][0x388] ;  /* 0x0000e200ff027b82 */ /* 0x000e240000000a00 */
[-C--:B0-----:R-:W-:Y:S01]  /*08a0*/  FFMA R6, R13, R2.reuse, R10 ;  /* 0x000000020d067223 */ /* 0x081fe2000000000a */
[----:B------:R-:W0:Y:S03]  /*08b0*/  MUFU.RCP R8, R3 ;  /* 0x0000000300087308 */ /* 0x000e260000001000 */
[----:B------:R-:W-:-:S04]  /*08c0*/  FFMA R5, R11, R2, R6 ;  /* 0x000000020b057223 */ /* 0x000fc80000000006 */
[----:B------:R-:W-:-:S04]  /*08d0*/  FADD R5, R5, -R4 ;  /* 0x8000000405057221 */ /* 0x000fc80000000000 */
[----:B------:R-:W-:-:S04]  /*08e0*/  FMUL R13, R5, R2 ;  /* 0x00000002050d7220 */ /* 0x000fc80000400000 */
[----:B------:R-:W-:Y:S01]  /*08f0*/  FADD R10, R10, R13 ;  /* 0x0000000d0a0a7221 */ /* 0x000fe20000000000 */
[----:B0-----:R-:W-:-:S03]  /*0900*/  FFMA R9, R8, -R3, 1 ;  /* 0x3f80000008097423 */ /* 0x001fc60000000803 */
[----:B------:R-:W-:-:S04]  /*0910*/  FFMA R5, -R11, R2, R10 ;  /* 0x000000020b057223 */ /* 0x000fc8000000010a */
[----:B------:R-:W-:-:S04]  /*0920*/  FADD R5, R5, R4 ;  /* 0x0000000405057221 */ /* 0x000fc80000000000 */
[----:B------:R-:W-:-:S04]  /*0930*/  FMUL R10, R5, R2 ;  /* 0x00000002050a7220 */ /* 0x000fc80000400000 */
[----:B------:R-:W-:-:S04]  /*0940*/  FADD R6, R13, -R10 ;  /* 0x8000000a0d067221 */ /* 0x000fc80000000000 */
[----:B------:R-:W-:Y:S01]  /*0950*/  FFMA R11, R11, R2, R6 ;  /* 0x000000020b0b7223 */ /* 0x000fe20000000006 */
[----:B------:R-:W-:-:S03]  /*0960*/  FADD R6, -R13, R10 ;  /* 0x0000000a0d067221 */ /* 0x000fc60000000100 */
[----:B------:R-:W-:-:S04]  /*0970*/  FADD R11, R11, R4 ;  /* 0x000000040b0b7221 */ /* 0x000fc80000000000 */
[----:B------:R-:W-:Y:S01]  /*0980*/  FMUL R11, R11, R2 ;  /* 0x000000020b0b7220 */ /* 0x000fe20000400000 */
[----:B------:R-:W-:-:S03]  /*0990*/  FFMA R2, R8, R9, R8 ;  /* 0x0000000908027223 */ /* 0x000fc60000000008 */
[----:B------:R-:W-:-:S04]  /*09a0*/  FADD R5, R11, R6 ;  /* 0x000000060b057221 */ /* 0x000fc80000000000 */
        /* <DEDUP_REMOVED lines=10> */
.L_x_16:
[----:B------:R-:W0:Y:S02]  /*0a50*/  LDC.64 R2, c[0x0][0x380] ;  /* 0x0000e000ff027b82 */ /* 0x000e240000000a00 */
[----:B0-----:R-:W-:Y:S04]  /*0a60*/  STG.E desc[UR4][R2.64], R13 ;  /* 0x0000000d02007986 */ /* 0x001fe8000c101904 */
[----:B------:R-:W-:Y:S04]  /*0a70*/  STG.E desc[UR4][R2.64+0x4], R10 ;  /* 0x0000040a02007986 */ /* 0x000fe8000c101904 */
[----:B------:R-:W-:Y:S04]  /*0a80*/  STG.E desc[UR4][R2.64+0x8], R11 ;  /* 0x0000080b02007986 */ /* 0x000fe8000c101904 */
[----:B------:R-:W-:Y:S01]  /*0a90*/  STG.E desc[UR4][R2.64+0xc], R5 ;  /* 0x00000c0502007986 */ /* 0x000fe2000c101904 */
[----:B------:R-:W-:Y:S05]  /*0aa0*/  EXIT ;  /* 0x000000000000794d */ /* 0x000fea0003800000 */
        .weak           $__internal_1_$__cuda_sm3x_div_rn_noftz_f32_slowpath
        .type           $__internal_1_$__cuda_sm3x_div_rn_noftz_f32_slowpath,@function
        .size           $__internal_1_$__cuda_sm3x_div_rn_noftz_f32_slowpath,(.L_x_27 - $__internal_1_$__cuda_sm3x_div_rn_noftz_f32_slowpath)
$__internal_1_$__cuda_sm3x_div_rn_noftz_f32_slowpath:
[----:B------:R-:W-:Y:S02]  /*0ab0*/  SHF.R.U32.HI R3, RZ, 0x17, R0 ;  /* 0x00000017ff037819 */ /* 0x000fe40000011600 */
[----:B------:R-:W-:Y:S02]  /*0ac0*/  SHF.R.U32.HI R6, RZ, 0x17, R2 ;  /* 0x00000017ff067819 */ /* 0x000fe40000011602 */
[----:B------:R-:W-:Y:S02]  /*0ad0*/  LOP3.LUT R3, R3, 0xff, RZ, 0xc0, !PT ;  /* 0x000000ff03037812 */ /* 0x000fe400078ec0ff */
[----:B------:R-:W-:Y:S02]  /*0ae0*/  LOP3.LUT R6, R6, 0xff, RZ, 0xc0, !PT ;  /* 0x000000ff06067812 */ /* 0x000fe400078ec0ff */
[----:B------:R-:W-:Y:S02]  /*0af0*/  IADD3 R8, PT, PT, R3, -0x1, RZ ;  /* 0xffffffff03087810 */ /* 0x000fe40007ffe0ff */
[----:B------:R-:W-:-:S02]  /*0b00*/  IADD3 R9, PT, PT, R6, -0x1, RZ ;  /* 0xffffffff06097810 */ /* 0x000fc40007ffe0ff */
[----:B------:R-:W-:Y:S02]  /*0b10*/  ISETP.GT.U32.AND P0, PT, R8, 0xfd, PT ;  /* 0x000000fd0800780c */ /* 0x000fe40003f04070 */
[----:B------:R-:W-:Y:S02]  /*0b20*/  MOV R7, R0 ;  /* 0x0000000000077202 */ /* 0x000fe40000000f00 */
[----:B------:R-:W-:-:S13]  /*0b30*/  ISETP.GT.U32.OR P0, PT, R9, 0xfd, P0 ;  /* 0x000000fd0900780c */ /* 0x000fda0000704470 */
[----:B------:R-:W-:Y:S01]  /*0b40*/  @!P0 MOV R5, RZ ;  /* 0x000000ff00058202 */ /* 0x000fe20000000f00 */
[----:B------:R-:W-:Y:S06]  /*0b50*/  @!P0 BRA `(.L_x_17) ;  /* 0x00000000005c8947 */ /* 0x000fec0003800000 */
[----:B------:R-:W-:Y:S02]  /*0b60*/  FSETP.GTU.FTZ.AND P0, PT, |R2|, +INF , PT ;  /* 0x7f8000000200780b */ /* 0x000fe40003f1c200 */
[----:B------:R-:W-:-:S04]  /*0b70*/  FSETP.GTU.FTZ.AND P1, PT, |R0|, +INF , PT ;  /* 0x7f8000000000780b */ /* 0x000fc80003f3c200 */
[----:B------:R-:W-:-:S13]  /*0b80*/  PLOP3.LUT P0, PT, P0, P1, PT, 0xf8, 0x8f ;  /* 0x00000000008f781c */ /* 0x000fda0000703f70 */
[----:B------:R-:W-:Y:S05]  /*0b90*/  @P0 BRA `(.L_x_18) ;  /* 0x0000000400440947 */ /* 0x000fea0003800000 */
[----:B------:R-:W-:-:S13]  /*0ba0*/  LOP3.LUT P0, RZ, R7, 0x7fffffff, R2, 0xc8, !PT ;  /* 0x7fffffff07ff7812 */ /* 0x000fda000780c802 */
[----:B------:R-:W-:Y:S05]  /*0bb0*/  @!P0 BRA `(.L_x_19) ;  /* 0x0000000400348947 */ /* 0x000fea0003800000 */
[----:B------:R-:W-:Y:S02]  /*0bc0*/  FSETP.NEU.FTZ.AND P2, PT, |R2|, +INF , PT ;  /* 0x7f8000000200780b */ /* 0x000fe40003f5d200 */
        /* <DEDUP_REMOVED lines=11> */
[----:B------:R-:W-:Y:S01]  /*0c80*/  @P0 MOV R5, RZ ;  /* 0x000000ff00050202 */ /* 0x000fe20000000f00 */
[----:B------:R-:W-:Y:S01]  /*0c90*/  @!P0 FFMA R2, R2, 1.84467440737095516160e+19, RZ ;  /* 0x5f80000002028823 */ /* 0x000fe200000000ff */
[----:B------:R-:W-:Y:S01]  /*0ca0*/  @!P0 MOV R5, 0xffffffc0 ;  /* 0xffffffc000058802 */ /* 0x000fe20000000f00 */
[----:B------:R-:W-:-:S03]  /*0cb0*/  @!P1 FFMA R7, R0, 1.84467440737095516160e+19, RZ ;  /* 0x5f80000000079823 */ /* 0x000fc600000000ff */
[----:B------:R-:W-:-:S07]  /*0cc0*/  @!P1 IADD3 R5, PT, PT, R5, 0x40, RZ ;  /* 0x0000004005059810 */ /* 0x000fce0007ffe0ff */
.L_x_17:
[----:B------:R-:W-:Y:S02]  /*0cd0*/  LEA R8, R3, 0xc0800000, 0x17 ;  /* 0xc080000003087811 */ /* 0x000fe400078eb8ff */
[----:B------:R-:W-:Y:S02]  /*0ce0*/  IADD3 R6, PT, PT, R6, -0x7f, RZ ;  /* 0xffffff8106067810 */ /* 0x000fe40007ffe0ff */
[----:B------:R-:W-:-:S03]  /*0cf0*/  IADD3 R12, PT, PT, -R8, R7, RZ ;  /* 0x00000007080c7210 */ /* 0x000fc60007ffe1ff */
[----:B------:R-:W-:Y:S01]  /*0d00*/  IMAD R2, R6, -0x800000, R2 ;  /* 0xff80000006027824 */ /* 0x000fe200078e0202 */
[----:B------:R-:W0:Y:S01]  /*0d10*/  MUFU.RCP R8, R12 ;  /* 0x0000000c00087308 */ /* 0x000e220000001000 */
[----:B------:R-:W-:Y:S01]  /*0d20*/  FADD.FTZ R7, -R12, -RZ ;  /* 0x800000ff0c077221 */ /* 0x000fe20000010100 */
[----:B------:R-:W-:-:S04]  /*0d30*/  IADD3 R6, PT, PT, R6, 0x7f, -R3 ;  /* 0x0000007f06067810 */ /* 0x000fc80007ffe803 */
[----:B------:R-:W-:Y:S01]  /*0d40*/  IADD3 R6, PT, PT, R6, R5, RZ ;  /* 0x0000000506067210 */ /* 0x000fe20007ffe0ff */
        /* <DEDUP_REMOVED lines=8> */
[----:B------:R-:W-:-:S04]  /*0dd0*/  LOP3.LUT R3, R3, 0xff, RZ, 0xc0, !PT ;  /* 0x000000ff03037812 */ /* 0x000fc800078ec0ff */
[----:B------:R-:W-:-:S04]  /*0de0*/  IADD3 R3, PT, PT, R3, R6, RZ ;  /* 0x0000000603037210 */ /* 0x000fc80007ffe0ff */
[----:B------:R-:W-:-:S04]  /*0df0*/  IADD3 R5, PT, PT, R3, -0x1, RZ ;  /* 0xffffffff03057810 */ /* 0x000fc80007ffe0ff */
        /* <DEDUP_REMOVED lines=9> */
[CCC-:B------:R-:W-:Y:S01]  /*0e90*/  FFMA.RZ R5, R8.reuse, R2.reuse, R9.reuse ;  /* 0x0000000208057223 */ /* 0x1c0fe2000000c009 */
[C---:B------:R-:W-:Y:S02]  /*0ea0*/  ISETP.NE.AND P2, PT, R3.reuse, RZ, PT ;  /* 0x000000ff0300720c */ /* 0x040fe40003f45270 */
[----:B------:R-:W-:Y:S02]  /*0eb0*/  ISETP.NE.AND P1, PT, R3, RZ, PT ;  /* 0x000000ff0300720c */ /* 0x000fe40003f25270 */
[----:B------:R-:W-:Y:S01]  /*0ec0*/  LOP3.LUT R6, R5, 0x7fffff, RZ, 0xc0, !PT ;  /* 0x007fffff05067812 */ /* 0x000fe200078ec0ff */
[CCC-:B------:R-:W-:Y:S01]  /*0ed0*/  FFMA.RP R5, R8.reuse, R2.reuse, R9.reuse ;  /* 0x0000000208057223 */ /* 0x1c0fe20000008009 */
[----:B------:R-:W-:Y:S01]  /*0ee0*/  FFMA.RM R2, R8, R2, R9 ;  /* 0x0000000208027223 */ /* 0x000fe20000004009 */
[----:B------:R-:W-:Y:S02]  /*0ef0*/  IADD3 R9, PT, PT, R3, 0x20, RZ ;  /* 0x0000002003097810 */ /* 0x000fe40007ffe0ff */
[----:B------:R-:W-:-:S02]  /*0f00*/  LOP3.LUT R6, R6, 0x800000, RZ, 0xfc, !PT ;  /* 0x0080000006067812 */ /* 0x000fc400078efcff */
[----:B------:R-:W-:Y:S02]  /*0f10*/  IADD3 R3, PT, PT, -R3, RZ, RZ ;  /* 0x000000ff03037210 */ /* 0x000fe40007ffe1ff */
[----:B------:R-:W-:Y:S02]  /*0f20*/  SHF.L.U32 R9, R6, R9, RZ ;  /* 0x0000000906097219 */ /* 0x000fe400000006ff */
[----:B------:R-:W-:Y:S02]  /*0f30*/  FSETP.NEU.FTZ.AND P0, PT, R5, R2, PT ;  /* 0x000000020500720b */ /* 0x000fe40003f1d000 */
[----:B------:R-:W-:Y:S02]  /*0f40*/  SEL R3, R3, RZ, P2 ;  /* 0x000000ff03037207 */ /* 0x000fe40001000000 */
[----:B------:R-:W-:Y:S02]  /*0f50*/  ISETP.NE.AND P1, PT, R9, RZ, P1 ;  /* 0x000000ff0900720c */ /* 0x000fe40000f25270 */
[----:B------:R-:W-:-:S02]  /*0f60*/  SHF.R.U32.HI R3, RZ, R3, R6 ;  /* 0x00000003ff037219 */ /* 0x000fc40000011606 */
[----:B------:R-:W-:Y:S02]  /*0f70*/  PLOP3.LUT P0, PT, P0, P1, PT, 0xf8, 0x8f ;  /* 0x00000000008f781c */ /* 0x000fe40000703f70 */
[----:B------:R-:W-:Y:S02]  /*0f80*/  SHF.R.U32.HI R5, RZ, 0x1, R3 ;  /* 0x00000001ff057819 */ /* 0x000fe40000011603 */
[----:B------:R-:W-:-:S04]  /*0f90*/  SEL R2, RZ, 0x1, !P0 ;  /* 0x00000001ff027807 */ /* 0x000fc80004000000 */
[----:B------:R-:W-:-:S04]  /*0fa0*/  LOP3.LUT R2, R2, 0x1, R5, 0xf8, !PT ;  /* 0x0000000102027812 */ /* 0x000fc800078ef805 */
[----:B------:R-:W-:-:S04]  /*0fb0*/  LOP3.LUT R2, R2, R3, RZ, 0xc0, !PT ;  /* 0x0000000302027212 */ /* 0x000fc800078ec0ff */
[----:B------:R-:W-:-:S04]  /*0fc0*/  IADD3 R2, PT, PT, R5, R2, RZ ;  /* 0x0000000205027210 */ /* 0x000fc80007ffe0ff */
[----:B------:R-:W-:Y:S01]  /*0fd0*/  LOP3.LUT R7, R2, R7, RZ, 0xfc, !PT ;  /* 0x0000000702077212 */ /* 0x000fe200078efcff */
[----:B------:R-:W-:Y:S06]  /*0fe0*/  BRA `(.L_x_24) ;  /* 0x0000000000347947 */ /* 0x000fec0003800000 */
.L_x_23:
[----:B------:R-:W-:-:S04]  /*0ff0*/  LOP3.LUT R7, R7, 0x80000000, RZ, 0xc0, !PT ;  /* 0x8000000007077812 */ /* 0x000fc800078ec0ff */
[----:B------:R-:W-:Y:S01]  /*1000*/  LOP3.LUT R7, R7, 0x7f800000, RZ, 0xfc, !PT ;  /* 0x7f80000007077812 */ /* 0x000fe200078efcff */
[----:B------:R-:W-:Y:S06]  /*1010*/  BRA `(.L_x_24) ;  /* 0x0000000000287947 */ /* 0x000fec0003800000 */
.L_x_22:
[----:B------:R-:W-:Y:S01]  /*1020*/  LEA R7, R6, R7, 0x17 ;  /* 0x0000000706077211 */ /* 0x000fe200078eb8ff */
[----:B------:R-:W-:Y:S06]  /*1030*/  BRA `(.L_x_24) ;  /* 0x0000000000207947 */ /* 0x000fec0003800000 */
.L_x_21:
[----:B------:R-:W-:-:S04]  /*1040*/  LOP3.LUT R2, R7, 0x80000000, R2, 0x48, !PT ;  /* 0x8000000007027812 */ /* 0x000fc800078e4802 */
[----:B------:R-:W-:Y:S01]  /*1050*/  LOP3.LUT R7, R2, 0x7f800000, RZ, 0xfc, !PT ;  /* 0x7f80000002077812 */ /* 0x000fe200078efcff */
[----:B------:R-:W-:Y:S06]  /*1060*/  BRA `(.L_x_24) ;  /* 0x0000000000147947 */ /* 0x000fec0003800000 */
.L_x_20:
[----:B------:R-:W-:Y:S01]  /*1070*/  LOP3.LUT R7, R7, 0x80000000, R2, 0x48, !PT ;  /* 0x8000000007077812 */ /* 0x000fe200078e4802 */
[----:B------:R-:W-:Y:S06]  /*1080*/  BRA `(.L_x_24) ;  /* 0x00000000000c7947 */ /* 0x000fec0003800000 */
.L_x_19:
[----:B------:R-:W0:Y:S01]  /*1090*/  MUFU.RSQ R7, -QNAN ;  /* 0xffc0000000077908 */ /* 0x000e220000001400 */
[----:B------:R-:W-:Y:S05]  /*10a0*/  BRA `(.L_x_24) ;  /* 0x0000000000047947 */ /* 0x000fea0003800000 */
.L_x_18:
[----:B------:R-:W-:-:S07]  /*10b0*/  FADD.FTZ R7, R2, R0 ;  /* 0x0000000002077221 */ /* 0x000fce0000010000 */
.L_x_24:
[----:B------:R-:W-:Y:S01]  /*10c0*/  HFMA2 R3, -RZ, RZ, 0, 0 ;  /* 0x00000000ff037431 */ /* 0x000fe200000001ff */
[----:B------:R-:W-:-:S04]  /*10d0*/  MOV R2, R4 ;  /* 0x0000000400027202 */ /* 0x000fc80000000f00 */
[----:B0-----:R-:W-:Y:S05]  /*10e0*/  RET.REL.NODEC R2 `(_Z6mypan2Pfff) ;  /* 0xffffffec02c47950 */ /* 0x001fea0003c3ffff */
.L_x_25:
        /* <DEDUP_REMOVED lines=9> */
.L_x_27:


//--------------------- .nv.shared.reserved.0     --------------------------
	.section	.nv.shared.reserved.0,"aw",@nobits
	.weak		__nv_reservedSMEM_offset_0_alias
	.size		__nv_reservedSMEM_offset_0_alias, 0, 64
	.other		__nv_reservedSMEM_offset_0_alias,@"STO_CUDA_RESERVED_SHARED STV_DEFAULT"
__nv_reservedSMEM_offset_0_alias:
	.zero		0
	.zero		64


//--------------------- .nv.constant0._Z4myp3PfS_S_fff --------------------------
	.section	.nv.constant0._Z4myp3PfS_S_fff,"a",@progbits
	.sectionflags	@""
	.align	4
.nv.constant0._Z4myp3PfS_S_fff:
	.zero		932


//--------------------- .nv.constant0._Z6mypan1Pff --------------------------
	.section	.nv.constant0._Z6mypan1Pff,"a",@progbits
	.sectionflags	@""
	.align	4
.nv.constant0._Z6mypan1Pff:
	.zero		908


//--------------------- .nv.constant0._Z6mypan2Pfff --------------------------
	.section	.nv.constant0._Z6mypan2Pfff,"a",@progbits
	.sectionflags	@""
	.align	4
.nv.constant0._Z6mypan2Pfff:
	.zero		912


//--------------------- SYMBOLS --------------------------

	.type		.nv.reservedSmem.offset0,@object
	.size		.nv.reservedSmem.offset0,0x4
